	.target	sm_90a

	.elftype	@"ET_EXEC"


//--------------------- .note.nv.tkinfo           --------------------------
	.section	.note.nv.tkinfo,"",@"SHT_NOTE"
	.sectionflags	@"SHF_NOTE_NV_TKINFO"
	.tkinfo
        /*0018*/ 	.word	0x00000002
        /*0030*/ 	.string	""
        /*0030*/ 	.string	"ptxas"
        /*0030*/ 	.string	"Cuda compilation tools, release 13.0, V13.0.88"
        /*0030*/ 	.string	"Build cuda_13.0.r13.0/compiler.36424714_0"
        /*0030*/ 	.string	"-v  -suppress-debug-info  -lineinfo  -arch sm_90a "



//--------------------- .note.nv.cuinfo           --------------------------
	.section	.note.nv.cuinfo,"",@"SHT_NOTE"
	.sectionflags	@"SHF_NOTE_NV_CUINFO"
        /*0018*/ 	.short	0x0002
        /*001a*/ 	.short	0x005a
        /*001c*/ 	.short	0x0082
	.zero		2


//--------------------- .nv.info                  --------------------------
	.section	.nv.info,"",@"SHT_CUDA_INFO"
	.align	4


	//----- nvinfo : EIATTR_REGCOUNT
	.align		4
        /*0000*/ 	.byte	0x04, 0x2f
        /*0002*/ 	.short	(.L_1 - .L_0)
	.align		4
.L_0:
        /*0004*/ 	.word	index@(gluon_wgmma)
        /*0008*/ 	.word	0x000000ff


	//----- nvinfo : EIATTR_FRAME_SIZE
	.align		4
.L_1:
        /*000c*/ 	.byte	0x04, 0x11
        /*000e*/ 	.short	(.L_3 - .L_2)
	.align		4
.L_2:
        /*0010*/ 	.word	index@(gluon_wgmma)
        /*0014*/ 	.word	0x00000200


	//----- nvinfo : EIATTR_MIN_STACK_SIZE
	.align		4
.L_3:
        /*0018*/ 	.byte	0x04, 0x12
        /*001a*/ 	.short	(.L_5 - .L_4)
	.align		4
.L_4:
        /*001c*/ 	.word	index@(gluon_wgmma)
        /*0020*/ 	.word	0x00000200
.L_5:


//--------------------- .nv.compat                --------------------------
	.section	.nv.compat,"",@"SHT_CUDA_COMPAT_INFO"
	.align	4
        /*0000*/ 	.byte	0x02, 0x09, 0x01, 0x00, 0x02, 0x02, 0x04, 0x00, 0x02, 0x05, 0x05, 0x00, 0x03, 0x07, 0x01, 0x01
        /*0010*/ 	.byte	0x02, 0x03, 0x03, 0x00, 0x02, 0x06, 0x01, 0x00, 0x04, 0x0b, 0x08, 0x00, 0x00, 0x00, 0x00, 0x00
        /*0020*/ 	.byte	0x00, 0x00, 0x00, 0x00


//--------------------- .nv.info.gluon_wgmma      --------------------------
	.section	.nv.info.gluon_wgmma,"",@"SHT_CUDA_INFO"
	.sectionflags	@""
	.align	4


	//----- nvinfo : EIATTR_CUDA_API_VERSION
	.align		4
        /*0000*/ 	.byte	0x04, 0x37
        /*0002*/ 	.short	(.L_7 - .L_6)
.L_6:
        /*0004*/ 	.word	0x00000082


	//----- nvinfo : EIATTR_KPARAM_INFO
	.align		4
.L_7:
        /*0008*/ 	.byte	0x04, 0x17
        /*000a*/ 	.short	(.L_9 - .L_8)
.L_8:
        /*000c*/ 	.word	0x00000000
        /*0010*/ 	.short	0x000a
        /*0012*/ 	.short	0x0048
        /*0014*/ 	.byte	0x00, 0xf4, 0x21, 0x00


	//----- nvinfo : EIATTR_KPARAM_INFO
	.align		4
.L_9:
        /*0018*/ 	.byte	0x04, 0x17
        /*001a*/ 	.short	(.L_11 - .L_10)
.L_10:
        /*001c*/ 	.word	0x00000000
        /*0020*/ 	.short	0x0009
        /*0022*/ 	.short	0x0040
        /*0024*/ 	.byte	0x00, 0xf4, 0x21, 0x00


	//----- nvinfo : EIATTR_KPARAM_INFO
	.align		4
.L_11:
        /*0028*/ 	.byte	0x04, 0x17
        /*002a*/ 	.short	(.L_13 - .L_12)
.L_12:
        /*002c*/ 	.word	0x00000000
        /*0030*/ 	.short	0x0008
        /*0032*/ 	.short	0x0038
        /*0034*/ 	.byte	0x00, 0xf0, 0x21, 0x00


	//----- nvinfo : EIATTR_KPARAM_INFO
	.align		4
.L_13:
        /*0038*/ 	.byte	0x04, 0x17
        /*003a*/ 	.short	(.L_15 - .L_14)
.L_14:
        /*003c*/ 	.word	0x00000000
        /*0040*/ 	.short	0x0007
        /*0042*/ 	.short	0x0030
        /*0044*/ 	.byte	0x00, 0xf0, 0x21, 0x00


	//----- nvinfo : EIATTR_KPARAM_INFO
	.align		4
.L_15:
        /*0048*/ 	.byte	0x04, 0x17
        /*004a*/ 	.short	(.L_17 - .L_16)
.L_16:
        /*004c*/ 	.word	0x00000000
        /*0050*/ 	.short	0x0006
        /*0052*/ 	.short	0x0028
        /*0054*/ 	.byte	0x00, 0xf0, 0x21, 0x00


	//----- nvinfo : EIATTR_KPARAM_INFO
	.align		4
.L_17:
        /*0058*/ 	.byte	0x04, 0x17
        /*005a*/ 	.short	(.L_19 - .L_18)
.L_18:
        /*005c*/ 	.word	0x00000000
        /*0060*/ 	.short	0x0005
        /*0062*/ 	.short	0x0020
        /*0064*/ 	.byte	0x00, 0xf0, 0x11, 0x00


	//----- nvinfo : EIATTR_KPARAM_INFO
	.align		4
.L_19:
        /*0068*/ 	.byte	0x04, 0x17
        /*006a*/ 	.short	(.L_21 - .L_20)
.L_20:
        /*006c*/ 	.word	0x00000000
        /*0070*/ 	.short	0x0004
        /*0072*/ 	.short	0x001c
        /*0074*/ 	.byte	0x00, 0xf0, 0x11, 0x00


	//----- nvinfo : EIATTR_KPARAM_INFO
	.align		4
.L_21:
        /*0078*/ 	.byte	0x04, 0x17
        /*007a*/ 	.short	(.L_23 - .L_22)
.L_22:
        /*007c*/ 	.word	0x00000000
        /*0080*/ 	.short	0x0003
        /*0082*/ 	.short	0x0018
        /*0084*/ 	.byte	0x00, 0xf0, 0x11, 0x00


	//----- nvinfo : EIATTR_KPARAM_INFO
	.align		4
.L_23:
        /*0088*/ 	.byte	0x04, 0x17
        /*008a*/ 	.short	(.L_25 - .L_24)
.L_24:
        /*008c*/ 	.word	0x00000000
        /*0090*/ 	.short	0x0002
        /*0092*/ 	.short	0x0010
        /*0094*/ 	.byte	0x00, 0xf4, 0x21, 0x00


	//----- nvinfo : EIATTR_KPARAM_INFO
	.align		4
.L_25:
        /*0098*/ 	.byte	0x04, 0x17
        /*009a*/ 	.short	(.L_27 - .L_26)
.L_26:
        /*009c*/ 	.word	0x00000000
        /*00a0*/ 	.short	0x0001
        /*00a2*/ 	.short	0x0008
        /*00a4*/ 	.byte	0x00, 0xf4, 0x21, 0x00


	//----- nvinfo : EIATTR_KPARAM_INFO
	.align		4
.L_27:
        /*00a8*/ 	.byte	0x04, 0x17
        /*00aa*/ 	.short	(.L_29 - .L_28)
.L_28:
        /*00ac*/ 	.word	0x00000000
        /*00b0*/ 	.short	0x0000
        /*00b2*/ 	.short	0x0000
        /*00b4*/ 	.byte	0x00, 0xf4, 0x21, 0x00


	//----- nvinfo : EIATTR_SPARSE_MMA_MASK
	.align		4
.L_29:
        /*00b8*/ 	.byte	0x03, 0x50
        /*00ba*/ 	.short	0x0000


	//----- nvinfo : EIATTR_MAXREG_COUNT
	.align		4
        /*00bc*/ 	.byte	0x03, 0x1b
        /*00be*/ 	.short	0x00ff


	//----- nvinfo : EIATTR_NUM_BARRIERS
	.align		4
        /*00c0*/ 	.byte	0x02, 0x4c
        /*00c2*/ 	.byte	0x01
	.zero		1


	//----- nvinfo : EIATTR_ANNOTATIONS
	.align		4
        /*00c4*/ 	.byte	0x04, 0x55
        /*00c6*/ 	.short	(.L_31 - .L_30)


	//   ....[0]....
.L_30:
        /*00c8*/ 	.word	0x00000001
        /*00cc*/ 	.byte	0xa0, 0x10, 0x00, 0x00, 0x01, 0x00, 0x00, 0x00, 0xe0, 0x10, 0x00, 0x00, 0x01, 0x00, 0x00, 0x00
        /* <DEDUP_REMOVED lines=162> */
        /*0afc*/ 	.byte	0xf0, 0x3b, 0x00, 0x00, 0x01, 0x00, 0x00, 0x00, 0x10, 0x3c, 0x00, 0x00


	//----- nvinfo : EIATTR_MERCURY_ISA_VERSION
	.align		4
.L_31:
        /*0b08*/ 	.byte	0x03, 0x5f
        /*0b0a*/ 	.short	0x0101


	//----- nvinfo : EIATTR_INT_WARP_WIDE_INSTR_OFFSETS
	.align		4
        /*0b0c*/ 	.byte	0x04, 0x31
        /*0b0e*/ 	.short	(.L_33 - .L_32)


	//   ....[0]....
.L_32:
        /*0b10*/ 	.word	0x00001b60


	//   ....[1]....
        /*0b14*/ 	.word	0x00001b80


	//   ....[2]....
        /*0b18*/ 	.word	0x00001c30


	//   ....[3]....
        /*0b1c*/ 	.word	0x000027d0


	//   ....[4]....
        /*0b20*/ 	.word	0x000027e0


	//   ....[5]....
        /*0b24*/ 	.word	0x00002850


	//   ....[6]....
        /*0b28*/ 	.word	0x00002860


	//   ....[7]....
        /*0b2c*/ 	.word	0x00004520


	//   ....[8]....
        /*0b30*/ 	.word	0x00004530


	//----- nvinfo : EIATTR_COOP_GROUP_MASK_REGIDS
	.align		4
.L_33:
        /*0b34*/ 	.byte	0x04, 0x29
        /*0b36*/ 	.short	(.L_35 - .L_34)


	//   ....[0]....
.L_34:
        /*0b38*/ 	.word	0xffffffff


	//   ....[1]....
        /*0b3c*/ 	.word	0xffffffff


	//   ....[2]....
        /*0b40*/ 	.word	0xffffffff


	//----- nvinfo : EIATTR_COOP_GROUP_INSTR_OFFSETS
	.align		4
.L_35:
        /*0b44*/ 	.byte	0x04, 0x28
        /*0b46*/ 	.short	(.L_37 - .L_36)


	//   ....[0]....
.L_36:
        /*0b48*/ 	.word	0x00000160


	//   ....[1]....
        /*0b4c*/ 	.word	0x000006f0


	//   ....[2]....
        /*0b50*/ 	.word	0x00000cc0


	//----- nvinfo : EIATTR_MBARRIER_INSTR_OFFSETS
	.align		4
.L_37:
        /*0b54*/ 	.byte	0x04, 0x39
        /*0b56*/ 	.short	(.L_39 - .L_38)


	//   ....[0]....
.L_38:
        /*0b58*/ 	.word	0x00001cc0
        /*0b5c*/ 	.word	0x000000ff
        /*0b60*/ 	.word	0x00018000
        /*0b64*/ 	.short	0x0100
        /*0b66*/ 	.byte	0x20
	.zero		1


	//   ....[1]....
        /*0b68*/ 	.word	0x00001ce0
        /*0b6c*/ 	.word	0x000000ff
        /*0b70*/ 	.word	0x00018008
        /*0b74*/ 	.short	0x0100
        /*0b76*/ 	.byte	0x20
	.zero		1


	//   ....[2]....
        /*0b78*/ 	.word	0x00002910
        /*0b7c*/ 	.word	0x000000ff
        /*0b80*/ 	.word	0x00018000
        /*0b84*/ 	.short	0x010a
        /*0b86*/ 	.byte	0x18
	.zero		1


	//   ....[3]....
        /*0b88*/ 	.word	0x00003740
        /*0b8c*/ 	.word	0x000000ff
        /*0b90*/ 	.word	0x00018000
        /*0b94*/ 	.short	0x0108
        /*0b96*/ 	.byte	0x20
	.zero		1


	//   ....[4]....
        /*0b98*/ 	.word	0x000037f0
        /*0b9c*/ 	.word	0x000000ff
        /*0ba0*/ 	.word	0x00018008
        /*0ba4*/ 	.short	0x0108
        /*0ba6*/ 	.byte	0x20
	.zero		1


	//   ....[5]....
        /*0ba8*/ 	.word	0x00004db0
        /*0bac*/ 	.word	0x000000ff
        /*0bb0*/ 	.word	0x00018000
        /*0bb4*/ 	.short	0x010a
        /*0bb6*/ 	.byte	0x18
	.zero		1


	//----- nvinfo : EIATTR_NUM_MBARRIERS
	.align		4
.L_39:
        /*0bb8*/ 	.byte	0x03, 0x38
        /*0bba*/ 	.short	0x0002


	//----- nvinfo : EIATTR_EXIT_INSTR_OFFSETS
	.align		4
        /*0bbc*/ 	.byte	0x04, 0x1c
        /*0bbe*/ 	.short	(.L_41 - .L_40)


	//   ....[0]....
.L_40:
        /*0bc0*/ 	.word	0x00004da0


	//----- nvinfo : EIATTR_REQNTID
	.align		4
.L_41:
        /*0bc4*/ 	.byte	0x04, 0x10
        /*0bc6*/ 	.short	(.L_43 - .L_42)
.L_42:
        /*0bc8*/ 	.word	0x00000080
        /*0bcc*/ 	.word	0x00000001
        /*0bd0*/ 	.word	0x00000001


	//----- nvinfo : EIATTR_CRS_STACK_SIZE
	.align		4
.L_43:
        /*0bd4*/ 	.byte	0x04, 0x1e
        /*0bd6*/ 	.short	(.L_45 - .L_44)
.L_44:
        /*0bd8*/ 	.word	0x00000000


	//----- nvinfo : EIATTR_CBANK_PARAM_SIZE
	.align		4
.L_45:
        /*0bdc*/ 	.byte	0x03, 0x19
        /*0bde*/ 	.short	0x0050


	//----- nvinfo : EIATTR_PARAM_CBANK
	.align		4
        /*0be0*/ 	.byte	0x04, 0x0a
        /*0be2*/ 	.short	(.L_47 - .L_46)
	.align		4
.L_46:
        /*0be4*/ 	.word	index@(.nv.constant0.gluon_wgmma)
        /*0be8*/ 	.short	0x0210
        /*0bea*/ 	.short	0x0050


	//----- nvinfo : EIATTR_SW_WAR
	.align		4
.L_47:
        /*0bec*/ 	.byte	0x04, 0x36
        /*0bee*/ 	.short	(.L_49 - .L_48)
.L_48:
        /*0bf0*/ 	.word	0x00000008
.L_49:


//--------------------- .nv.callgraph             --------------------------
	.section	.nv.callgraph,"",@"SHT_CUDA_CALLGRAPH"
	.align	4
	.sectionentsize	8
	.align		4
        /*0000*/ 	.word	0x00000000
	.align		4
        /*0004*/ 	.word	0xffffffff
	.align		4
        /*0008*/ 	.word	0x00000000
	.align		4
        /*000c*/ 	.word	0xfffffffe
	.align		4
        /*0010*/ 	.word	0x00000000
	.align		4
        /*0014*/ 	.word	0xfffffffd
	.align		4
        /*0018*/ 	.word	0x00000000
	.align		4
        /*001c*/ 	.word	0xfffffffc


//--------------------- .text.gluon_wgmma         --------------------------
	.section	.text.gluon_wgmma,"ax",@progbits
	.align	128
        .global         gluon_wgmma
        .type           gluon_wgmma,@function
        .size           gluon_wgmma,(.L_x_53 - gluon_wgmma)
        .other          gluon_wgmma,@"STO_CUDA_ENTRY STV_DEFAULT"
gluon_wgmma:
.text.gluon_wgmma:
[----:B------:R-:W1:Y:S01]  /*0000*/  LDC R1, c[0x0][0x28] ;  /* 0x00000a00ff017b82 */ /* 0x000e620000000800 */
[----:B------:R-:W2:Y:S07]  /*0010*/  S2R R7, SR_TID.X ;  /* 0x0000000000077919 */ /* 0x000eae0000002100 */
[----:B------:R-:W3:Y:S01]  /*0020*/  S2UR UR6, SR_CgaCtaId ;  /* 0x00000000000679c3 */ /* 0x000ee20000008800 */
[----:B------:R-:W-:Y:S01]  /*0030*/  UMOV UR32, 0x400 ;  /* 0x0000040000207882 */ /* 0x000fe20000000000 */
[----:B------:R-:W-:Y:S01]  /*0040*/  ULDC UR8, c[0x0][0xc] ;  /* 0x0000030000087ab9 */ /* 0x000fe20000000800 */
[----:B------:R-:W-:Y:S01]  /*0050*/  ULDC.64 UR12, c[0x0][0x250] ;  /* 0x00009400000c7ab9 */ /* 0x000fe20000000a00 */
[----:B------:R-:W-:Y:S01]  /*0060*/  UMOV UR35, URZ ;  /* 0x0000003f00237c82 */ /* 0x000fe20008000000 */
[----:B------:R-:W-:Y:S01]  /*0070*/  BSSY B0, `(.L_x_0) ;  /* 0x000001e000007945 */ /* 0x000fe20003800000 */
[----:B-1----:R-:W-:-:S02]  /*0080*/  VIADD R1, R1, 0xfffffe00 ;  /* 0xfffffe0001017836 */ /* 0x002fc40000000000 */
[----:B------:R-:W1:Y:S08]  /*0090*/  LDC R12, c[0x0][0x230] ;  /* 0x00008c00ff0c7b82 */ /* 0x000e700000000800 */
[----:B------:R-:W-:Y:S08]  /*00a0*/  S2UR UR4, SR_CTAID.Y ;  /* 0x00000000000479c3 */ /* 0x000ff00000002600 */
[----:B------:R-:W4:Y:S01]  /*00b0*/  S2UR UR7, SR_CTAID.Z ;  /* 0x00000000000779c3 */ /* 0x000f220000002700 */
[----:B---3--:R-:W-:-:S03]  /*00c0*/  ULEA UR32, UR6, UR32, 0x18 ;  /* 0x0000002006207291 */ /* 0x008fc6000f8ec03f */
[----:B------:R-:W-:Y:S01]  /*00d0*/  ULDC UR6, c[0x0][0x10] ;  /* 0x0000040000067ab9 */ /* 0x000fe20000000800 */
[----:B--2---:R-:W-:-:S03]  /*00e0*/  LOP3.LUT R2, R7, 0x7f, RZ, 0xc0, !PT ;  /* 0x0000007f07027812 */ /* 0x004fc600078ec0ff */
[----:B------:R-:W2:Y:S01]  /*00f0*/  S2UR UR5, SR_CTAID.X ;  /* 0x00000000000579c3 */ /* 0x000ea20000002500 */
[----:B-1----:R-:W-:Y:S01]  /*0100*/  VIADD R6, R12, 0xffffffff ;  /* 0xffffffff0c067836 */ /* 0x002fe20000000000 */
[C---:B------:R-:W-:Y:S02]  /*0110*/  ISETP.GE.U32.AND P0, PT, R2.reuse, 0x20, PT ;  /* 0x000000200200780c */ /* 0x040fe40003f06070 */
[C---:B------:R-:W-:Y:S02]  /*0120*/  ISETP.NE.U32.AND P2, PT, R2.reuse, RZ, PT ;  /* 0x000000ff0200720c */ /* 0x040fe40003f45070 */
[----:B------:R-:W-:Y:S02]  /*0130*/  LEA R0, R2, UR32, 0x2 ;  /* 0x0000002002007c11 */ /* 0x000fe4000f8e10ff */
[----:B------:R-:W1:Y:S07]  /*0140*/  LDC R8, c[0x0][0x228] ;  /* 0x00008a00ff087b82 */ /* 0x000e6e0000000800 */
[----:B------:R3:W-:Y:S01]  /*0150*/  @!P0 STS [R0], RZ ;  /* 0x000000ff00008388 */ /* 0x0007e20000000800 */
[----:B------:R-:W-:-:S03]  /*0160*/  NOP ;  /* 0x0000000000007918 */ /* 0x000fc60000000000 */
[----:B------:R3:W-:Y:S01]  /*0170*/  @!P2 STS [UR32+0x20], R6 ;  /* 0x00002006ff00a988 */ /* 0x0007e20008000820 */
[----:B----4-:R-:W-:-:S04]  /*0180*/  UIMAD UR6, UR7, UR6, UR4 ;  /* 0x00000006070672a4 */ /* 0x010fc8000f8e0204 */
[----:B--2---:R-:W-:-:S04]  /*0190*/  UIMAD UR6, UR6, UR8, UR5 ;  /* 0x00000008060672a4 */ /* 0x004fc8000f8e0205 */
[----:B------:R-:W-:Y:S01]  /*01a0*/  UIMAD UR10, UR6, 0x180, URZ ;  /* 0x00000180060a78a4 */ /* 0x000fe2000f8e023f */
[----:B-1----:R-:W-:-:S03]  /*01b0*/  VIADD R8, R8, 0xffffffff ;  /* 0xffffffff08087836 */ /* 0x002fc60000000000 */
[----:B------:R-:W-:-:S04]  /*01c0*/  UIADD3 UR6, UP0, UR10, UR12, URZ ;  /* 0x0000000c0a067290 */ /* 0x000fc8000ff1e03f */
[----:B------:R-:W-:Y:S01]  /*01d0*/  ULEA.HI.X.SX32 UR7, UR10, UR13, 0x1, UP0 ;  /* 0x0000000d0a077291 */ /* 0x000fe200080f0e3f */
[----:B---3--:R-:W-:Y:S11]  /*01e0*/  @P2 BRA `(.L_x_1) ;  /* 0x0000000000182947 */ /* 0x008ff60003800000 */
[----:B------:R-:W1:Y:S01]  /*01f0*/  LDS R3, [UR32+0x8] ;  /* 0x00000820ff037984 */ /* 0x000e620008000800 */
[----:B------:R-:W2:Y:S01]  /*0200*/  LDC.64 R10, c[0x0][0x210] ;  /* 0x00008400ff0a7b82 */ /* 0x000ea20000000a00 */
[----:B------:R-:W-:Y:S02]  /*0210*/  IMAD.MOV.U32 R4, RZ, RZ, 0x70 ;  /* 0x00000070ff047424 */ /* 0x000fe400078e00ff */
[----:B--2---:R2:W-:Y:S03]  /*0220*/  STS.64 [UR32], R10 ;  /* 0x0000000aff007988 */ /* 0x0045e60008000a20 */
[----:B-1----:R-:W-:-:S05]  /*0230*/  LOP3.LUT R3, R3, 0x10, R4, 0xd8, !PT ;  /* 0x0000001003037812 */ /* 0x002fca00078ed804 */
[----:B------:R2:W-:Y:S02]  /*0240*/  STS [UR32+0x8], R3 ;  /* 0x00000803ff007988 */ /* 0x0005e40008000820 */
.L_x_1:
[----:B------:R-:W-:Y:S05]  /*0250*/  BSYNC B0 ;  /* 0x0000000000007941 */ /* 0x000fea0003800000 */
.L_x_0:
[----:B------:R-:W-:Y:S04]  /*0260*/  BSSY B0, `(.L_x_2) ;  /* 0x000000a000007945 */ /* 0x000fe80003800000 */
[----:B------:R-:W-:Y:S05]  /*0270*/  @P2 BRA `(.L_x_3) ;  /* 0x0000000000202947 */ /* 0x000fea0003800000 */
[----:B--2---:R-:W1:Y:S01]  /*0280*/  LDS R3, [UR32+0x34] ;  /* 0x00003420ff037984 */ /* 0x004e620008000800 */
[----:B------:R-:W-:Y:S02]  /*0290*/  IMAD.MOV.U32 R4, RZ, RZ, 0x7f000000 ;  /* 0x7f000000ff047424 */ /* 0x000fe400078e00ff */
[----:B------:R-:W-:Y:S01]  /*02a0*/  @!P2 IMAD.MOV.U32 R5, RZ, RZ, 0xff ;  /* 0x000000ffff05a424 */ /* 0x000fe200078e00ff */
[----:B------:R-:W2:Y:S02]  /*02b0*/  @!P2 LDS R10, [UR32+0x38] ;  /* 0x00003820ff0aa984 */ /* 0x000ea40008000800 */
[----:B-1----:R-:W-:Y:S02]  /*02c0*/  LOP3.LUT R3, R3, 0xff000000, R4, 0xb8, !PT ;  /* 0xff00000003037812 */ /* 0x002fe400078eb804 */
[----:B--2---:R-:W-:-:S03]  /*02d0*/  @!P2 LOP3.LUT R4, R10, 0xff, R5, 0xb8, !PT ;  /* 0x000000ff0a04a812 */ /* 0x004fc600078eb805 */
[----:B------:R1:W-:Y:S04]  /*02e0*/  STS [UR32+0x34], R3 ;  /* 0x00003403ff007988 */ /* 0x0003e80008000820 */
[----:B------:R1:W-:Y:S02]  /*02f0*/  @!P2 STS [UR32+0x38], R4 ;  /* 0x00003804ff00a988 */ /* 0x0003e40008000820 */
.L_x_3:
[----:B------:R-:W-:Y:S05]  /*0300*/  BSYNC B0 ;  /* 0x0000000000007941 */ /* 0x000fea0003800000 */
.L_x_2:
[----:B------:R-:W-:Y:S04]  /*0310*/  BSSY B0, `(.L_x_4) ;  /* 0x000000a000007945 */ /* 0x000fe80003800000 */
[----:B------:R-:W-:Y:S05]  /*0320*/  @P2 BRA `(.L_x_5) ;  /* 0x0000000000202947 */ /* 0x000fea0003800000 */
[----:B-12---:R-:W1:Y:S01]  /*0330*/  LDS R3, [UR32+0x1c] ;  /* 0x00001c20ff037984 */ /* 0x006e620008000800 */
[----:B------:R-:W2:Y:S03]  /*0340*/  LDC.64 R4, c[0x0][0x238] ;  /* 0x00008e00ff047b82 */ /* 0x000ea60000000a00 */
[----:B------:R3:W-:Y:S01]  /*0350*/  STS [UR32+0x24], R8 ;  /* 0x00002408ff007988 */ /* 0x0007e20008000820 */
[--C-:B--2---:R-:W-:Y:S02]  /*0360*/  SHF.R.U32.HI R10, RZ, 0x4, R5.reuse ;  /* 0x00000004ff0a7819 */ /* 0x104fe40000011605 */
[----:B------:R-:W-:-:S05]  /*0370*/  SHF.R.U64 R4, R4, 0x4, R5 ;  /* 0x0000000404047819 */ /* 0x000fca0000001205 */
[----:B------:R3:W-:Y:S01]  /*0380*/  STS [UR32+0xc], R4 ;  /* 0x00000c04ff007988 */ /* 0x0007e20008000820 */
[----:B-1----:R-:W-:-:S05]  /*0390*/  LOP3.LUT R3, R3, 0xf, R10, 0xb8, !PT ;  /* 0x0000000f03037812 */ /* 0x002fca00078eb80a */
[----:B------:R3:W-:Y:S02]  /*03a0*/  STS [UR32+0x1c], R3 ;  /* 0x00001c03ff007988 */ /* 0x0007e40008000820 */
.L_x_5:
[----:B------:R-:W-:Y:S05]  /*03b0*/  BSYNC B0 ;  /* 0x0000000000007941 */ /* 0x000fea0003800000 */
.L_x_4:
[----:B------:R-:W-:Y:S04]  /*03c0*/  BSSY B1, `(.L_x_6) ;  /* 0x000001d000017945 */ /* 0x000fe80003800000 */
[----:B------:R-:W-:Y:S04]  /*03d0*/  BSSY B0, `(.L_x_7) ;  /* 0x0000018000007945 */ /* 0x000fe80003800000 */
[----:B------:R-:W-:Y:S05]  /*03e0*/  @P2 BRA `(.L_x_8) ;  /* 0x00000000001c2947 */ /* 0x000fea0003800000 */
[----:B-123--:R-:W1:Y:S02]  /*03f0*/  LDS R3, [UR32+0x34] ;  /* 0x00003420ff037984 */ /* 0x00ee640008000800 */
[----:B-1----:R-:W-:-:S05]  /*0400*/  LOP3.LUT R3, R3, 0x7, RZ, 0xb8, !PT ;  /* 0x0000000703037812 */ /* 0x002fca00078eb8ff */
[----:B------:R1:W-:Y:S01]  /*0410*/  STS [UR32+0x34], R3 ;  /* 0x00003403ff007988 */ /* 0x0003e20008000820 */
[----:B------:R-:W-:Y:S05]  /*0420*/  @P2 BRA `(.L_x_9) ;  /* 0x00000000001c2947 */ /* 0x000fea0003800000 */
[----:B-1----:R-:W1:Y:S02]  /*0430*/  LDS R3, [UR32+0x34] ;  /* 0x00003420ff037984 */ /* 0x002e640008000800 */
[----:B-1----:R-:W-:-:S05]  /*0440*/  LOP3.LUT R3, R3, 0x38, RZ, 0xb8, !PT ;  /* 0x0000003803037812 */ /* 0x002fca00078eb8ff */
[----:B------:R4:W-:Y:S02]  /*0450*/  STS [UR32+0x34], R3 ;  /* 0x00003403ff007988 */ /* 0x0009e40008000820 */
.L_x_8:
[----:B------:R-:W-:Y:S05]  /*0460*/  @P2 BRA `(.L_x_10) ;  /* 0x00000000001c2947 */ /* 0x000fea0003800000 */
[----:B-1234-:R-:W1:Y:S02]  /*0470*/  LDS R3, [UR32+0x8] ;  /* 0x00000820ff037984 */ /* 0x01ee640008000800 */
[----:B-1----:R-:W-:-:S05]  /*0480*/  LOP3.LUT R3, R3, 0x780, RZ, 0xb8, !PT ;  /* 0x0000078003037812 */ /* 0x002fca00078eb8ff */
[----:B------:R2:W-:Y:S02]  /*0490*/  STS [UR32+0x8], R3 ;  /* 0x00000803ff007988 */ /* 0x0005e40008000820 */
.L_x_9:
[----:B------:R-:W-:Y:S05]  /*04a0*/  @P2 BRA `(.L_x_11) ;  /* 0x0000000000282947 */ /* 0x000fea0003800000 */
[----:B-12---:R-:W1:Y:S02]  /*04b0*/  LDS R3, [UR32+0x8] ;  /* 0x00000820ff037984 */ /* 0x006e640008000800 */
[----:B-1----:R-:W-:-:S05]  /*04c0*/  LOP3.LUT R3, R3, 0x1800, RZ, 0xb8, !PT ;  /* 0x0000180003037812 */ /* 0x002fca00078eb8ff */
[----:B------:R1:W-:Y:S02]  /*04d0*/  STS [UR32+0x8], R3 ;  /* 0x00000803ff007988 */ /* 0x0003e40008000820 */
.L_x_10:
[----:B------:R-:W-:Y:S05]  /*04e0*/  @P2 BREAK B0 ;  /* 0x0000000000002942 */ /* 0x000fea0003800000 */
[----:B------:R-:W-:Y:S05]  /*04f0*/  @P2 BRA `(.L_x_12) ;  /* 0x0000000000242947 */ /* 0x000fea0003800000 */
[----:B-1-3--:R-:W1:Y:S01]  /*0500*/  LDS R4, [UR32+0x8] ;  /* 0x00000820ff047984 */ /* 0x00ae620008000800 */
[----:B--2-4-:R-:W-:-:S05]  /*0510*/  IMAD.MOV.U32 R3, RZ, RZ, 0x6000 ;  /* 0x00006000ff037424 */ /* 0x014fca00078e00ff */
[----:B-1----:R-:W-:-:S04]  /*0520*/  LOP3.LUT R3, R4, 0x6000, R3, 0xd8, !PT ;  /* 0x0000600004037812 */ /* 0x002fc800078ed803 */
[----:B------:R-:W-:-:S05]  /*0530*/  LOP3.LUT R3, R3, 0x400000, RZ, 0xb8, !PT ;  /* 0x0040000003037812 */ /* 0x000fca00078eb8ff */
[----:B------:R3:W-:Y:S02]  /*0540*/  STS [UR32+0x8], R3 ;  /* 0x00000803ff007988 */ /* 0x0007e40008000820 */
.L_x_11:
[----:B------:R-:W-:Y:S05]  /*0550*/  BSYNC B0 ;  /* 0x0000000000007941 */ /* 0x000fea0003800000 */
.L_x_7:
[----:B-123--:R-:W1:Y:S02]  /*0560*/  @!P2 LDS R3, [UR32+0x8] ;  /* 0x00000820ff03a984 */ /* 0x00ee640008000800 */
[----:B-1----:R-:W-:-:S05]  /*0570*/  @!P2 LOP3.LUT R3, R3, 0x8000, RZ, 0xb8, !PT ;  /* 0x000080000303a812 */ /* 0x002fca00078eb8ff */
[----:B------:R1:W-:Y:S02]  /*0580*/  @!P2 STS [UR32+0x8], R3 ;  /* 0x00000803ff00a988 */ /* 0x0003e40008000820 */
.L_x_12:
[----:B------:R-:W-:Y:S05]  /*0590*/  BSYNC B1 ;  /* 0x0000000000017941 */ /* 0x000fea0003800000 */
.L_x_6:
[----:B------:R-:W-:Y:S05]  /*05a0*/  WARPSYNC.ALL ;  /* 0x0000000000007948 */ /* 0x000fea0003800000 */
[----:B------:R-:W-:Y:S05]  /*05b0*/  @P0 BRA `(.L_x_13) ;  /* 0x0000000000280947 */ /* 0x000fea0003800000 */
[----:B-1234-:R-:W1:Y:S01]  /*05c0*/  S2R R3, SR_LANEID ;  /* 0x0000000000037919 */ /* 0x01ee620000000000 */
[----:B------:R-:W-:Y:S05]  /*05d0*/  WARPSYNC.ALL ;  /* 0x0000000000007948 */ /* 0x000fea0003800000 */
[----:B-1----:R-:W-:-:S05]  /*05e0*/  IMAD.SHL.U32 R3, R3, 0x4, RZ ;  /* 0x0000000403037824 */ /* 0x002fca00078e00ff */
[----:B------:R-:W1:Y:S01]  /*05f0*/  LDS R9, [R3+UR32] ;  /* 0x0000002003097984 */ /* 0x000e620008000800 */
[----:B------:R-:W-:-:S05]  /*0600*/  IADD3 R4, P1, R3, UR6, RZ ;  /* 0x0000000603047c10 */ /* 0x000fca000ff3e0ff */
[----:B------:R-:W-:-:S05]  /*0610*/  IMAD.X R5, RZ, RZ, UR7, P1 ;  /* 0x00000007ff057e24 */ /* 0x000fca00088e06ff */
[----:B-1----:R1:W5:Y:S01]  /*0620*/  ATOMG.E.EXCH.STRONG.GPU PT, RZ, [R4], R9 ;  /* 0x0000000904ff73a8 */ /* 0x00236200041ee100 */
[----:B------:R-:W-:-:S04]  /*0630*/  DEPBAR {5,4,3,2,1,0} ;  /* 0x0000003f0000791a */ /* 0x000fc80000000000 */
[----:B------:R1:W-:Y:S01]  /*0640*/  UTMACCTL.IV [UR6] ;  /* 0x00000000060079b9 */ /* 0x0003e20008000000 */
[----:B------:R-:W-:Y:S01]  /*0650*/  NOP ;  /* 0x0000000000007918 */ /* 0x000fe20000000000 */
.L_x_13:
[----:B------:R-:W-:Y:S05]  /*0660*/  @P0 BRA `(.L_x_14) ;  /* 0x00000000000c0947 */ /* 0x000fea0003800000 */
[----:B------:R0:W-:Y:S01]  /*0670*/  UTMACMDFLUSH ;  /* 0x00000000000079b7 */ /* 0x0001e20000000000 */
[----:B------:R-:W-:Y:S05]  /*0680*/  @P0 BRA `(.L_x_14) ;  /* 0x0000000000040947 */ /* 0x000fea0003800000 */
[----:B------:R-:W-:-:S04]  /*0690*/  DEPBAR.LE SB0, 0x0 ;  /* 0x000080000000791a */ /* 0x000fc80000000000 */
.L_x_14:
[----:B------:R-:W-:Y:S05]  /*06a0*/  WARPSYNC.ALL ;  /* 0x0000000000007948 */ /* 0x000fea0003800000 */
[----:B-----5:R-:W-:Y:S06]  /*06b0*/  BAR.SYNC.DEFER_BLOCKING 0x0 ;  /* 0x0000000000007b1d */ /* 0x020fec0000010000 */
[----:B------:R-:W-:Y:S02]  /*06c0*/  BSSY B1, `(.L_x_15) ;  /* 0x000000b000017945 */ /* 0x000fe40003800000 */
[----:B------:R-:W-:Y:S06]  /*06d0*/  BAR.SYNC.DEFER_BLOCKING 0x0 ;  /* 0x0000000000007b1d */ /* 0x000fec0000010000 */
[----:B------:R1:W-:Y:S01]  /*06e0*/  @!P0 STS [R0], RZ ;  /* 0x000000ff00008388 */ /* 0x0003e20000000800 */
[----:B------:R-:W-:Y:S01]  /*06f0*/  NOP ;  /* 0x0000000000007918 */ /* 0x000fe20000000000 */
[----:B------:R-:W-:Y:S05]  /*0700*/  @P2 BRA `(.L_x_16) ;  /* 0x0000000000182947 */ /* 0x000fea0003800000 */
[----:B-1234-:R-:W1:Y:S01]  /*0710*/  LDS R3, [UR32+0x8] ;  /* 0x00000820ff037984 */ /* 0x01ee620008000800 */
[----:B------:R-:W2:Y:S01]  /*0720*/  LDC.64 R10, c[0x0][0x218] ;  /* 0x00008600ff0a7b82 */ /* 0x000ea20000000a00 */
[----:B------:R-:W-:Y:S02]  /*0730*/  IMAD.MOV.U32 R4, RZ, RZ, 0x70 ;  /* 0x00000070ff047424 */ /* 0x000fe400078e00ff */
[----:B--2---:R2:W-:Y:S03]  /*0740*/  STS.64 [UR32], R10 ;  /* 0x0000000aff007988 */ /* 0x0045e60008000a20 */
[----:B-1----:R-:W-:-:S05]  /*0750*/  LOP3.LUT R3, R3, 0x10, R4, 0xd8, !PT ;  /* 0x0000001003037812 */ /* 0x002fca00078ed804 */
[----:B------:R2:W-:Y:S02]  /*0760*/  STS [UR32+0x8], R3 ;  /* 0x00000803ff007988 */ /* 0x0005e40008000820 */
.L_x_16:
[----:B-1----:R-:W-:Y:S05]  /*0770*/  BSYNC B1 ;  /* 0x0000000000017941 */ /* 0x002fea0003800000 */
.L_x_15:
[----:B------:R-:W-:Y:S04]  /*0780*/  BSSY B2, `(.L_x_17) ;  /* 0x000000f000027945 */ /* 0x000fe80003800000 */
[----:B------:R-:W-:Y:S04]  /*0790*/  BSSY B1, `(.L_x_18) ;  /* 0x000000c000017945 */ /* 0x000fe80003800000 */
[----:B------:R-:W-:Y:S05]  /*07a0*/  @P2 BRA `(.L_x_19) ;  /* 0x0000000000282947 */ /* 0x000fea0003800000 */
[----:B--234-:R-:W1:Y:S01]  /*07b0*/  LDS R3, [UR32+0x34] ;  /* 0x00003420ff037984 */ /* 0x01ce620008000800 */
[----:B------:R-:W-:Y:S01]  /*07c0*/  IMAD.MOV.U32 R4, RZ, RZ, 0x7f000000 ;  /* 0x7f000000ff047424 */ /* 0x000fe200078e00ff */
[----:B------:R-:W-:Y:S05]  /*07d0*/  @P2 BREAK B1 ;  /* 0x0000000000012942 */ /* 0x000fea0003800000 */
[----:B-1----:R-:W-:-:S05]  /*07e0*/  LOP3.LUT R3, R3, 0xff000000, R4, 0xb8, !PT ;  /* 0xff00000003037812 */ /* 0x002fca00078eb804 */
[----:B------:R1:W-:Y:S01]  /*07f0*/  STS [UR32+0x34], R3 ;  /* 0x00003403ff007988 */ /* 0x0003e20008000820 */
[----:B------:R-:W-:Y:S05]  /*0800*/  @P2 BRA `(.L_x_20) ;  /* 0x0000000000182947 */ /* 0x000fea0003800000 */
[----:B------:R-:W2:Y:S01]  /*0810*/  LDS R4, [UR32+0x38] ;  /* 0x00003820ff047984 */ /* 0x000ea20008000800 */
[----:B-1----:R-:W-:-:S05]  /*0820*/  IMAD.MOV.U32 R3, RZ, RZ, 0x7f ;  /* 0x0000007fff037424 */ /* 0x002fca00078e00ff */
[----:B--2---:R-:W-:-:S05]  /*0830*/  LOP3.LUT R3, R4, 0xff, R3, 0xb8, !PT ;  /* 0x000000ff04037812 */ /* 0x004fca00078eb803 */
[----:B------:R1:W-:Y:S02]  /*0840*/  STS [UR32+0x38], R3 ;  /* 0x00003803ff007988 */ /* 0x0003e40008000820 */
.L_x_19:
[----:B------:R-:W-:Y:S05]  /*0850*/  BSYNC B1 ;  /* 0x0000000000017941 */ /* 0x000fea0003800000 */
.L_x_18:
[----:B------:R1:W-:Y:S02]  /*0860*/  @!P2 STS [UR32+0x20], R6 ;  /* 0x00002006ff00a988 */ /* 0x0003e40008000820 */
.L_x_20:
[----:B------:R-:W-:Y:S05]  /*0870*/  BSYNC B2 ;  /* 0x0000000000027941 */ /* 0x000fea0003800000 */
.L_x_17:
[----:B------:R-:W-:Y:S05]  /*0880*/  WARPSYNC.ALL ;  /* 0x0000000000007948 */ /* 0x000fea0003800000 */
[----:B-1234-:R-:W1:Y:S01]  /*0890*/  LDC R3, c[0x0][0x22c] ;  /* 0x00008b00ff037b82 */ /* 0x01ee620000000800 */
[----:B------:R-:W-:Y:S01]  /*08a0*/  BSSY B2, `(.L_x_21) ;  /* 0x000000b000027945 */ /* 0x000fe20003800000 */
[----:B-1----:R-:W-:-:S03]  /*08b0*/  VIADD R3, R3, 0xffffffff ;  /* 0xffffffff03037836 */ /* 0x002fc60000000000 */
[----:B------:R-:W-:Y:S05]  /*08c0*/  @P2 BRA `(.L_x_22) ;  /* 0x0000000000202947 */ /* 0x000fea0003800000 */
[----:B------:R-:W1:Y:S01]  /*08d0*/  LDS R4, [UR32+0x1c] ;  /* 0x00001c20ff047984 */ /* 0x000e620008000800 */
[----:B------:R-:W2:Y:S03]  /*08e0*/  LDC.64 R10, c[0x0][0x240] ;  /* 0x00009000ff0a7b82 */ /* 0x000ea60000000a00 */
[----:B------:R3:W-:Y:S01]  /*08f0*/  STS [UR32+0x24], R3 ;  /* 0x00002403ff007988 */ /* 0x0007e20008000820 */
[--C-:B--2---:R-:W-:Y:S02]  /*0900*/  SHF.R.U32.HI R9, RZ, 0x4, R11.reuse ;  /* 0x00000004ff097819 */ /* 0x104fe4000001160b */
[----:B------:R-:W-:-:S05]  /*0910*/  SHF.R.U64 R5, R10, 0x4, R11 ;  /* 0x000000040a057819 */ /* 0x000fca000000120b */
[----:B------:R3:W-:Y:S01]  /*0920*/  STS [UR32+0xc], R5 ;  /* 0x00000c05ff007988 */ /* 0x0007e20008000820 */
[----:B-1----:R-:W-:-:S05]  /*0930*/  LOP3.LUT R4, R4, 0xf, R9, 0xb8, !PT ;  /* 0x0000000f04047812 */ /* 0x002fca00078eb809 */
[----:B------:R3:W-:Y:S02]  /*0940*/  STS [UR32+0x1c], R4 ;  /* 0x00001c04ff007988 */ /* 0x0007e40008000820 */
.L_x_22:
[----:B------:R-:W-:Y:S05]  /*0950*/  BSYNC B2 ;  /* 0x0000000000027941 */ /* 0x000fea0003800000 */
.L_x_21:
[----:B------:R-:W-:Y:S04]  /*0960*/  BSSY B3, `(.L_x_23) ;  /* 0x000001d000037945 */ /* 0x000fe80003800000 */
[----:B------:R-:W-:Y:S04]  /*0970*/  BSSY B2, `(.L_x_24) ;  /* 0x0000018000027945 */ /* 0x000fe80003800000 */
[----:B------:R-:W-:Y:S05]  /*0980*/  @P2 BRA `(.L_x_25) ;  /* 0x00000000001c2947 */ /* 0x000fea0003800000 */
[----:B---3--:R-:W1:Y:S02]  /*0990*/  LDS R4, [UR32+0x34] ;  /* 0x00003420ff047984 */ /* 0x008e640008000800 */
[----:B-1----:R-:W-:-:S05]  /*09a0*/  LOP3.LUT R4, R4, 0x7, RZ, 0xb8, !PT ;  /* 0x0000000704047812 */ /* 0x002fca00078eb8ff */
[----:B------:R1:W-:Y:S01]  /*09b0*/  STS [UR32+0x34], R4 ;  /* 0x00003404ff007988 */ /* 0x0003e20008000820 */
[----:B------:R-:W-:Y:S05]  /*09c0*/  @P2 BRA `(.L_x_26) ;  /* 0x00000000001c2947 */ /* 0x000fea0003800000 */
[----:B-1----:R-:W1:Y:S02]  /*09d0*/  LDS R4, [UR32+0x34] ;  /* 0x00003420ff047984 */ /* 0x002e640008000800 */
[----:B-1----:R-:W-:-:S05]  /*09e0*/  LOP3.LUT R4, R4, 0x38, RZ, 0xb8, !PT ;  /* 0x0000003804047812 */ /* 0x002fca00078eb8ff */
[----:B------:R1:W-:Y:S02]  /*09f0*/  STS [UR32+0x34], R4 ;  /* 0x00003404ff007988 */ /* 0x0003e40008000820 */
.L_x_25:
[----:B------:R-:W-:Y:S05]  /*0a00*/  @P2 BRA `(.L_x_27) ;  /* 0x00000000001c2947 */ /* 0x000fea0003800000 */
[----:B-1-3--:R-:W1:Y:S02]  /*0a10*/  LDS R4, [UR32+0x8] ;  /* 0x00000820ff047984 */ /* 0x00ae640008000800 */
[----:B-1----:R-:W-:-:S05]  /*0a20*/  LOP3.LUT R4, R4, 0x780, RZ, 0xb8, !PT ;  /* 0x0000078004047812 */ /* 0x002fca00078eb8ff */
[----:B------:R2:W-:Y:S02]  /*0a30*/  STS [UR32+0x8], R4 ;  /* 0x00000804ff007988 */ /* 0x0005e40008000820 */
.L_x_26:
[----:B------:R-:W-:Y:S05]  /*0a40*/  @P2 BRA `(.L_x_28) ;  /* 0x0000000000282947 */ /* 0x000fea0003800000 */
[----:B-12---:R-:W1:Y:S02]  /*0a50*/  LDS R4, [UR32+0x8] ;  /* 0x00000820ff047984 */ /* 0x006e640008000800 */
[----:B-1----:R-:W-:-:S05]  /*0a60*/  LOP3.LUT R4, R4, 0x1800, RZ, 0xb8, !PT ;  /* 0x0000180004047812 */ /* 0x002fca00078eb8ff */
[----:B------:R2:W-:Y:S02]  /*0a70*/  STS [UR32+0x8], R4 ;  /* 0x00000804ff007988 */ /* 0x0005e40008000820 */
.L_x_27:
[----:B------:R-:W-:Y:S05]  /*0a80*/  @P2 BREAK B2 ;  /* 0x0000000000022942 */ /* 0x000fea0003800000 */
[----:B------:R-:W-:Y:S05]  /*0a90*/  @P2 BRA `(.L_x_29) ;  /* 0x0000000000242947 */ /* 0x000fea0003800000 */
[----:B-123--:R-:W1:Y:S01]  /*0aa0*/  LDS R4, [UR32+0x8] ;  /* 0x00000820ff047984 */ /* 0x00ee620008000800 */
[----:B------:R-:W-:-:S05]  /*0ab0*/  IMAD.MOV.U32 R5, RZ, RZ, 0x6000 ;  /* 0x00006000ff057424 */ /* 0x000fca00078e00ff */
[----:B-1----:R-:W-:-:S04]  /*0ac0*/  LOP3.LUT R4, R4, 0x6000, R5, 0xd8, !PT ;  /* 0x0000600004047812 */ /* 0x002fc800078ed805 */
[----:B------:R-:W-:-:S05]  /*0ad0*/  LOP3.LUT R4, R4, 0x400000, RZ, 0xb8, !PT ;  /* 0x0040000004047812 */ /* 0x000fca00078eb8ff */
[----:B------:R3:W-:Y:S02]  /*0ae0*/  STS [UR32+0x8], R4 ;  /* 0x00000804ff007988 */ /* 0x0007e40008000820 */
.L_x_28:
[----:B------:R-:W-:Y:S05]  /*0af0*/  BSYNC B2 ;  /* 0x0000000000027941 */ /* 0x000fea0003800000 */
.L_x_24:
[----:B-123--:R-:W1:Y:S02]  /*0b00*/  @!P2 LDS R4, [UR32+0x8] ;  /* 0x00000820ff04a984 */ /* 0x00ee640008000800 */
[----:B-1----:R-:W-:-:S05]  /*0b10*/  @!P2 LOP3.LUT R4, R4, 0x8000, RZ, 0xb8, !PT ;  /* 0x000080000404a812 */ /* 0x002fca00078eb8ff */
[----:B------:R4:W-:Y:S02]  /*0b20*/  @!P2 STS [UR32+0x8], R4 ;  /* 0x00000804ff00a988 */ /* 0x0009e40008000820 */
.L_x_29:
[----:B------:R-:W-:Y:S05]  /*0b30*/  BSYNC B3 ;  /* 0x0000000000037941 */ /* 0x000fea0003800000 */
.L_x_23:
[----:B------:R-:W-:Y:S05]  /*0b40*/  WARPSYNC.ALL ;  /* 0x0000000000007948 */ /* 0x000fea0003800000 */
[----:B------:R-:W-:-:S04]  /*0b50*/  UIADD3 UR9, UR10, 0x80, URZ ;  /* 0x000000800a097890 */ /* 0x000fc8000fffe03f */
[----:B------:R-:W-:-:S04]  /*0b60*/  UIADD3 UR8, UP0, UR9, UR12, URZ ;  /* 0x0000000c09087290 */ /* 0x000fc8000ff1e03f */
[----:B------:R-:W-:Y:S01]  /*0b70*/  ULEA.HI.X.SX32 UR9, UR9, UR13, 0x1, UP0 ;  /* 0x0000000d09097291 */ /* 0x000fe200080f0e3f */
[----:B------:R-:W-:Y:S11]  /*0b80*/  @P0 BRA `(.L_x_30) ;  /* 0x0000000000280947 */ /* 0x000ff60003800000 */
        /* <DEDUP_REMOVED lines=10> */
.L_x_30:
[----:B------:R-:W-:Y:S05]  /*0c30*/  @P0 BRA `(.L_x_31) ;  /* 0x00000000000c0947 */ /* 0x000fea0003800000 */
[----:B------:R0:W-:Y:S01]  /*0c40*/  UTMACMDFLUSH ;  /* 0x00000000000079b7 */ /* 0x0001e20000000000 */
[----:B------:R-:W-:Y:S05]  /*0c50*/  @P0 BRA `(.L_x_31) ;  /* 0x0000000000040947 */ /* 0x000fea0003800000 */
[----:B------:R-:W-:-:S04]  /*0c60*/  DEPBAR.LE SB0, 0x0 ;  /* 0x000080000000791a */ /* 0x000fc80000000000 */
.L_x_31:
[----:B------:R-:W-:Y:S05]  /*0c70*/  WARPSYNC.ALL ;  /* 0x0000000000007948 */ /* 0x000fea0003800000 */
[----:B-----5:R-:W-:Y:S06]  /*0c80*/  BAR.SYNC.DEFER_BLOCKING 0x0 ;  /* 0x0000000000007b1d */ /* 0x020fec0000010000 */
[----:B------:R-:W-:Y:S02]  /*0c90*/  BSSY B3, `(.L_x_32) ;  /* 0x000000b000037945 */ /* 0x000fe40003800000 */
[----:B------:R-:W-:Y:S06]  /*0ca0*/  BAR.SYNC.DEFER_BLOCKING 0x0 ;  /* 0x0000000000007b1d */ /* 0x000fec0000010000 */
[----:B------:R1:W-:Y:S01]  /*0cb0*/  @!P0 STS [R0], RZ ;  /* 0x000000ff00008388 */ /* 0x0003e20000000800 */
[----:B------:R-:W-:Y:S01]  /*0cc0*/  NOP ;  /* 0x0000000000007918 */ /* 0x000fe20000000000 */
[----:B------:R-:W-:Y:S05]  /*0cd0*/  @P2 BRA `(.L_x_33) ;  /* 0x0000000000182947 */ /* 0x000fea0003800000 */
[----:B-1----:R-:W1:Y:S01]  /*0ce0*/  LDS R0, [UR32+0x8] ;  /* 0x00000820ff007984 */ /* 0x002e620008000800 */
[----:B------:R-:W5:Y:S01]  /*0cf0*/  LDC.64 R10, c[0x0][0x220] ;  /* 0x00008800ff0a7b82 */ /* 0x000f620000000a00 */
[----:B---3--:R-:W-:Y:S02]  /*0d00*/  IMAD.MOV.U32 R5, RZ, RZ, 0x70 ;  /* 0x00000070ff057424 */ /* 0x008fe400078e00ff */
[----:B-----5:R3:W-:Y:S03]  /*0d10*/  STS.64 [UR32], R10 ;  /* 0x0000000aff007988 */ /* 0x0207e60008000a20 */
[----:B-1----:R-:W-:-:S05]  /*0d20*/  LOP3.LUT R0, R0, 0x10, R5, 0xd8, !PT ;  /* 0x0000001000007812 */ /* 0x002fca00078ed805 */
[----:B------:R3:W-:Y:S02]  /*0d30*/  STS [UR32+0x8], R0 ;  /* 0x00000800ff007988 */ /* 0x0007e40008000820 */
.L_x_33:
[----:B-1----:R-:W-:Y:S05]  /*0d40*/  BSYNC B3 ;  /* 0x0000000000037941 */ /* 0x002fea0003800000 */
.L_x_32:
[----:B------:R-:W-:Y:S04]  /*0d50*/  BSSY B3, `(.L_x_34) ;  /* 0x0000033000037945 */ /* 0x000fe80003800000 */
[----:B------:R-:W-:Y:S04]  /*0d60*/  BSSY B4, `(.L_x_35) ;  /* 0x000002e000047945 */ /* 0x000fe80003800000 */
[----:B------:R-:W-:Y:S05]  /*0d70*/  @P2 BRA `(.L_x_36) ;  /* 0x0000000000242947 */ /* 0x000fea0003800000 */
[----:B---3--:R-:W1:Y:S01]  /*0d80*/  LDS R0, [UR32+0x34] ;  /* 0x00003420ff007984 */ /* 0x008e620008000800 */
[----:B------:R-:W-:-:S05]  /*0d90*/  IMAD.MOV.U32 R5, RZ, RZ, 0x7f000000 ;  /* 0x7f000000ff057424 */ /* 0x000fca00078e00ff */
[----:B-1----:R-:W-:-:S05]  /*0da0*/  LOP3.LUT R0, R0, 0xff000000, R5, 0xb8, !PT ;  /* 0xff00000000007812 */ /* 0x002fca00078eb805 */
[----:B------:R1:W-:Y:S01]  /*0db0*/  STS [UR32+0x34], R0 ;  /* 0x00003400ff007988 */ /* 0x0003e20008000820 */
[----:B------:R-:W-:Y:S05]  /*0dc0*/  @P2 BRA `(.L_x_37) ;  /* 0x0000000000182947 */ /* 0x000fea0003800000 */
[----:B-1----:R-:W1:Y:S01]  /*0dd0*/  LDS R0, [UR32+0x38] ;  /* 0x00003820ff007984 */ /* 0x002e620008000800 */
[----:B------:R-:W-:-:S05]  /*0de0*/  IMAD.MOV.U32 R5, RZ, RZ, 0xff ;  /* 0x000000ffff057424 */ /* 0x000fca00078e00ff */
[----:B-1----:R-:W-:-:S05]  /*0df0*/  LOP3.LUT R0, R0, 0xff, R5, 0xb8, !PT ;  /* 0x000000ff00007812 */ /* 0x002fca00078eb805 */
[----:B------:R1:W-:Y:S02]  /*0e00*/  STS [UR32+0x38], R0 ;  /* 0x00003800ff007988 */ /* 0x0003e40008000820 */
.L_x_36:
[----:B------:R-:W-:Y:S05]  /*0e10*/  @P2 BRA `(.L_x_38) ;  /* 0x00000000000c2947 */ /* 0x000fea0003800000 */
[----:B------:R1:W-:Y:S02]  /*0e20*/  STS [UR32+0x20], R3 ;  /* 0x00002003ff007988 */ /* 0x0003e40008000820 */
.L_x_37:
[----:B------:R-:W-:Y:S05]  /*0e30*/  @P2 BRA `(.L_x_39) ;  /* 0x0000000000242947 */ /* 0x000fea0003800000 */
[----:B------:R1:W-:Y:S02]  /*0e40*/  STS [UR32+0x24], R8 ;  /* 0x00002408ff007988 */ /* 0x0003e40008000820 */
.L_x_38:
[----:B------:R-:W-:Y:S05]  /*0e50*/  @P2 BRA `(.L_x_40) ;  /* 0x00000000002c2947 */ /* 0x000fea0003800000 */
[----:B-1-3--:R-:W1:Y:S01]  /*0e60*/  LDS R0, [UR32+0x1c] ;  /* 0x00001c20ff007984 */ /* 0x00ae620008000800 */
[----:B------:R-:W3:Y:S02]  /*0e70*/  LDC.64 R8, c[0x0][0x248] ;  /* 0x00009200ff087b82 */ /* 0x000ee40000000a00 */
[--C-:B---3--:R-:W-:Y:S02]  /*0e80*/  SHF.R.U32.HI R5, RZ, 0x4, R9.reuse ;  /* 0x00000004ff057819 */ /* 0x108fe40000011609 */
[----:B------:R-:W-:-:S05]  /*0e90*/  SHF.R.U64 R3, R8, 0x4, R9 ;  /* 0x0000000408037819 */ /* 0x000fca0000001209 */
[----:B------:R3:W-:Y:S01]  /*0ea0*/  STS [UR32+0xc], R3 ;  /* 0x00000c03ff007988 */ /* 0x0007e20008000820 */
[----:B-1----:R-:W-:-:S05]  /*0eb0*/  LOP3.LUT R0, R0, 0xf, R5, 0xb8, !PT ;  /* 0x0000000f00007812 */ /* 0x002fca00078eb805 */
[----:B------:R3:W-:Y:S02]  /*0ec0*/  STS [UR32+0x1c], R0 ;  /* 0x00001c00ff007988 */ /* 0x0007e40008000820 */
.L_x_39:
[----:B------:R-:W-:Y:S05]  /*0ed0*/  @P2 BRA `(.L_x_41) ;  /* 0x00000000001c2947 */ /* 0x000fea0003800000 */
[----:B-1-3--:R-:W1:Y:S02]  /*0ee0*/  LDS R0, [UR32+0x34] ;  /* 0x00003420ff007984 */ /* 0x00ae640008000800 */
[----:B-1----:R-:W-:-:S05]  /*0ef0*/  LOP3.LUT R0, R0, 0x7, RZ, 0xb8, !PT ;  /* 0x0000000700007812 */ /* 0x002fca00078eb8ff */
[----:B------:R1:W-:Y:S02]  /*0f00*/  STS [UR32+0x34], R0 ;  /* 0x00003400ff007988 */ /* 0x0003e40008000820 */
.L_x_40:
[----:B------:R-:W-:Y:S05]  /*0f10*/  @P2 BRA `(.L_x_42) ;  /* 0x00000000001c2947 */ /* 0x000fea0003800000 */
[----:B-1-3--:R-:W1:Y:S02]  /*0f20*/  LDS R0, [UR32+0x34] ;  /* 0x00003420ff007984 */ /* 0x00ae640008000800 */
[----:B-1----:R-:W-:-:S05]  /*0f30*/  LOP3.LUT R0, R0, 0x38, RZ, 0xb8, !PT ;  /* 0x0000003800007812 */ /* 0x002fca00078eb8ff */
[----:B------:R1:W-:Y:S02]  /*0f40*/  STS [UR32+0x34], R0 ;  /* 0x00003400ff007988 */ /* 0x0003e40008000820 */
.L_x_41:
[----:B------:R-:W-:Y:S05]  /*0f50*/  @P2 BRA `(.L_x_43) ;  /* 0x00000000001c2947 */ /* 0x000fea0003800000 */
[----:B-1-3--:R-:W1:Y:S02]  /*0f60*/  LDS R0, [UR32+0x8] ;  /* 0x00000820ff007984 */ /* 0x00ae640008000800 */
[----:B-1----:R-:W-:-:S05]  /*0f70*/  LOP3.LUT R0, R0, 0x780, RZ, 0xb8, !PT ;  /* 0x0000078000007812 */ /* 0x002fca00078eb8ff */
[----:B------:R1:W-:Y:S02]  /*0f80*/  STS [UR32+0x8], R0 ;  /* 0x00000800ff007988 */ /* 0x0003e40008000820 */
.L_x_42:
[----:B------:R-:W-:Y:S05]  /*0f90*/  @P2 BRA `(.L_x_44) ;  /* 0x0000000000282947 */ /* 0x000fea0003800000 */
[----:B-1-3--:R-:W1:Y:S02]  /*0fa0*/  LDS R0, [UR32+0x8] ;  /* 0x00000820ff007984 */ /* 0x00ae640008000800 */
[----:B-1----:R-:W-:-:S05]  /*0fb0*/  LOP3.LUT R0, R0, 0x1800, RZ, 0xb8, !PT ;  /* 0x0000180000007812 */ /* 0x002fca00078eb8ff */
[----:B------:R1:W-:Y:S02]  /*0fc0*/  STS [UR32+0x8], R0 ;  /* 0x00000800ff007988 */ /* 0x0003e40008000820 */
.L_x_43:
[----:B------:R-:W-:Y:S05]  /*0fd0*/  @P2 BREAK B4 ;  /* 0x0000000000042942 */ /* 0x000fea0003800000 */
[----:B------:R-:W-:Y:S05]  /*0fe0*/  @P2 BRA `(.L_x_45) ;  /* 0x0000000000242947 */ /* 0x000fea0003800000 */
[----:B-1-3--:R-:W1:Y:S01]  /*0ff0*/  LDS R0, [UR32+0x8] ;  /* 0x00000820ff007984 */ /* 0x00ae620008000800 */
[----:B------:R-:W-:-:S05]  /*1000*/  IMAD.MOV.U32 R3, RZ, RZ, 0x6000 ;  /* 0x00006000ff037424 */ /* 0x000fca00078e00ff */
[----:B-1----:R-:W-:-:S04]  /*1010*/  LOP3.LUT R0, R0, 0x6000, R3, 0xd8, !PT ;  /* 0x0000600000007812 */ /* 0x002fc800078ed803 */
[----:B------:R-:W-:-:S05]  /*1020*/  LOP3.LUT R0, R0, 0x400000, RZ, 0xb8, !PT ;  /* 0x0040000000007812 */ /* 0x000fca00078eb8ff */
[----:B------:R1:W-:Y:S02]  /*1030*/  STS [UR32+0x8], R0 ;  /* 0x00000800ff007988 */ /* 0x0003e40008000820 */
.L_x_44:
[----:B------:R-:W-:Y:S05]  /*1040*/  BSYNC B4 ;  /* 0x0000000000047941 */ /* 0x000fea0003800000 */
.L_x_35:
[----:B-1-3--:R-:W1:Y:S02]  /*1050*/  @!P2 LDS R0, [UR32+0x8] ;  /* 0x00000820ff00a984 */ /* 0x00ae640008000800 */
[----:B-1----:R-:W-:-:S05]  /*1060*/  @!P2 LOP3.LUT R0, R0, 0x8000, RZ, 0xb8, !PT ;  /* 0x000080000000a812 */ /* 0x002fca00078eb8ff */
[----:B------:R1:W-:Y:S02]  /*1070*/  @!P2 STS [UR32+0x8], R0 ;  /* 0x00000800ff00a988 */ /* 0x0003e40008000820 */
.L_x_45:
[----:B------:R-:W-:Y:S05]  /*1080*/  BSYNC B3 ;  /* 0x0000000000037941 */ /* 0x000fea0003800000 */
.L_x_34:
[----:B------:R-:W-:Y:S05]  /*1090*/  WARPSYNC.ALL ;  /* 0x0000000000007948 */ /* 0x000fea0003800000 */
[----:B------:R1:W-:Y:S01]  /*10a0*/  STL [R1], RZ ;  /* 0x000000ff01007387 */ /* 0x0003e20000100800 */
[----:B------:R-:W-:Y:S01]  /*10b0*/  UIADD3 UR11, UR10, 0x100, URZ ;  /* 0x000001000a0b7890 */ /* 0x000fe2000fffe03f */
[----:B------:R-:W-:Y:S02]  /*10c0*/  ISETP.GE.AND P1, PT, R12, 0x1, PT ;  /* 0x000000010c00780c */ /* 0x000fe40003f26270 */
[----:B------:R-:W-:Y:S01]  /*10d0*/  CS2R R152, SRZ ;  /* 0x0000000000987805 */ /* 0x000fe2000001ff00 */
[----:B------:R1:W-:Y:S01]  /*10e0*/  STL [R1+0x4], RZ ;  /* 0x000004ff01007387 */ /* 0x0003e20000100800 */
[----:B------:R-:W-:Y:S01]  /*10f0*/  UIADD3 UR10, UP0, UR11, UR12, URZ ;  /* 0x0000000c0b0a7290 */ /* 0x000fe2000ff1e03f */
[----:B------:R-:W-:-:S02]  /*1100*/  CS2R R154, SRZ ;  /* 0x00000000009a7805 */ /* 0x000fc4000001ff00 */
[----:B------:R-:W-:Y:S01]  /*1110*/  CS2R R156, SRZ ;  /* 0x00000000009c7805 */ /* 0x000fe2000001ff00 */
[----:B------:R1:W-:Y:S01]  /*1120*/  STL [R1+0x8], RZ ;  /* 0x000008ff01007387 */ /* 0x0003e20000100800 */
[----:B------:R-:W-:Y:S01]  /*1130*/  ULEA.HI.X.SX32 UR11, UR11, UR13, 0x1, UP0 ;  /* 0x0000000d0b0b7291 */ /* 0x000fe200080f0e3f */
[----:B------:R-:W-:Y:S02]  /*1140*/  CS2R R158, SRZ ;  /* 0x00000000009e7805 */ /* 0x000fe4000001ff00 */
[----:B------:R-:W-:Y:S01]  /*1150*/  CS2R R160, SRZ ;  /* 0x0000000000a07805 */ /* 0x000fe2000001ff00 */
[----:B------:R1:W-:Y:S01]  /*1160*/  STL [R1+0xc], RZ ;  /* 0x00000cff01007387 */ /* 0x0003e20000100800 */
[----:B------:R-:W-:Y:S02]  /*1170*/  CS2R R162, SRZ ;  /* 0x0000000000a27805 */ /* 0x000fe4000001ff00 */
[----:B------:R-:W-:Y:S02]  /*1180*/  CS2R R164, SRZ ;  /* 0x0000000000a47805 */ /* 0x000fe4000001ff00 */
[----:B------:R-:W-:Y:S01]  /*1190*/  CS2R R166, SRZ ;  /* 0x0000000000a67805 */ /* 0x000fe2000001ff00 */
[----:B------:R1:W-:Y:S01]  /*11a0*/  STL [R1+0x10], RZ ;  /* 0x000010ff01007387 */ /* 0x0003e20000100800 */
[----:B------:R-:W-:-:S02]  /*11b0*/  CS2R R168, SRZ ;  /* 0x0000000000a87805 */ /* 0x000fc4000001ff00 */
        /* <DEDUP_REMOVED lines=96> */
[----:B------:R-:W-:Y:S01]  /*17c0*/  CS2R R58, SRZ ;  /* 0x00000000003a7805 */ /* 0x000fe2000001ff00 */
[----:B------:R1:W-:Y:S04]  /*17d0*/  STL [R1+0x74], RZ ;  /* 0x000074ff01007387 */ /* 0x0003e80000100800 */
        /* <DEDUP_REMOVED lines=33> */
[----:B------:R1:W-:Y:S01]  /*19f0*/  STL [R1+0xfc], RZ ;  /* 0x0000fcff01007387 */ /* 0x0003e20000100800 */
[----:B------:R-:W-:Y:S05]  /*1a00*/  @P0 BRA `(.L_x_46) ;  /* 0x0000000000280947 */ /* 0x000fea0003800000 */
[----:B-1-3--:R-:W1:Y:S01]  /*1a10*/  S2R R0, SR_LANEID ;  /* 0x0000000000007919 */ /* 0x00ae620000000000 */
[----:B------:R-:W-:Y:S05]  /*1a20*/  WARPSYNC.ALL ;  /* 0x0000000000007948 */ /* 0x000fea0003800000 */
[----:B-1----:R-:W-:-:S05]  /*1a30*/  IMAD.SHL.U32 R0, R0, 0x4, RZ ;  /* 0x0000000400007824 */ /* 0x002fca00078e00ff */
[----:B------:R-:W1:Y:S01]  /*1a40*/  LDS R3, [R0+UR32] ;  /* 0x0000002000037984 */ /* 0x000e620008000800 */
[----:B--2-4-:R-:W-:-:S05]  /*1a50*/  IADD3 R4, P3, R0, UR10, RZ ;  /* 0x0000000a00047c10 */ /* 0x014fca000ff7e0ff */
[----:B------:R-:W-:-:S05]  /*1a60*/  IMAD.X R5, RZ, RZ, UR11, P3 ;  /* 0x0000000bff057e24 */ /* 0x000fca00098e06ff */
[----:B-1----:R1:W5:Y:S01]  /*1a70*/  ATOMG.E.EXCH.STRONG.GPU PT, RZ, [R4], R3 ;  /* 0x0000000304ff73a8 */ /* 0x00236200041ee100 */
[----:B------:R-:W-:-:S04]  /*1a80*/  DEPBAR {5,4,3,2,1,0} ;  /* 0x0000003f0000791a */ /* 0x000fc80000000000 */
[----:B------:R1:W-:Y:S01]  /*1a90*/  UTMACCTL.IV [UR10] ;  /* 0x000000000a0079b9 */ /* 0x0003e20008000000 */
[----:B------:R-:W-:Y:S01]  /*1aa0*/  NOP ;  /* 0x0000000000007918 */ /* 0x000fe20000000000 */
.L_x_46:
[----:B------:R-:W-:Y:S05]  /*1ab0*/  @P0 BRA `(.L_x_47) ;  /* 0x00000000000c0947 */ /* 0x000fea0003800000 */
[----:B------:R0:W-:Y:S01]  /*1ac0*/  UTMACMDFLUSH ;  /* 0x00000000000079b7 */ /* 0x0001e20000000000 */
[----:B------:R-:W-:Y:S05]  /*1ad0*/  @P0 BRA `(.L_x_47) ;  /* 0x0000000000040947 */ /* 0x000fea0003800000 */
[----:B------:R-:W-:-:S04]  /*1ae0*/  DEPBAR.LE SB0, 0x0 ;  /* 0x000080000000791a */ /* 0x000fc80000000000 */
.L_x_47:
[----:B------:R-:W-:Y:S05]  /*1af0*/  WARPSYNC.ALL ;  /* 0x0000000000007948 */ /* 0x000fea0003800000 */
[----:B-----5:R-:W-:Y:S01]  /*1b00*/  BAR.SYNC.DEFER_BLOCKING 0x0 ;  /* 0x0000000000007b1d */ /* 0x020fe20000010000 */
[----:B------:R-:W-:Y:S01]  /*1b10*/  USHF.L.U32 UR19, UR5, 0x8, URZ ;  /* 0x0000000805137899 */ /* 0x000fe2000800063f */
[----:B------:R-:W-:Y:S01]  /*1b20*/  CS2R R60, SRZ ;  /* 0x00000000003c7805 */ /* 0x000fe2000001ff00 */
[----:B------:R-:W-:Y:S01]  /*1b30*/  USHF.L.U32 UR15, UR4, 0x7, URZ ;  /* 0x00000007040f7899 */ /* 0x000fe2000800063f */
[----:B------:R-:W-:Y:S02]  /*1b40*/  CS2R R62, SRZ ;  /* 0x00000000003e7805 */ /* 0x000fe4000001ff00 */
[----:B------:R-:W-:Y:S01]  /*1b50*/  CS2R R64, SRZ ;  /* 0x0000000000407805 */ /* 0x000fe2000001ff00 */
[----:B------:R-:W-:Y:S01]  /*1b60*/  VOTEU.ALL UP0, P2 ;  /* 0x00000000003f7886 */ /* 0x000fe20001000000 */
[----:B------:R-:W-:Y:S01]  /*1b70*/  UMOV UR12, 0x1 ;  /* 0x00000001000c7882 */ /* 0x000fe20000000000 */
[----:B------:R-:W-:Y:S01]  /*1b80*/  VOTEU.ALL UP1, P2 ;  /* 0x00000000003f7886 */ /* 0x000fe20001020000 */
[----:B------:R-:W-:-:S02]  /*1b90*/  CS2R R66, SRZ ;  /* 0x0000000000427805 */ /* 0x000fc4000001ff00 */
[----:B------:R-:W-:Y:S01]  /*1ba0*/  CS2R R68, SRZ ;  /* 0x0000000000447805 */ /* 0x000fe2000001ff00 */
[----:B------:R-:W-:-:S04]  /*1bb0*/  @!UP0 UIADD3 UR16, -UR12, 0x100000, URZ ;  /* 0x001000000c108890 */ /* 0x000fc8000fffe13f */
[----:B------:R-:W-:Y:S02]  /*1bc0*/  @!UP0 USHF.L.U32 UR17, UR16, 0xb, URZ ;  /* 0x0000000b10118899 */ /* 0x000fe4000800063f */
[----:B------:R-:W-:Y:S01]  /*1bd0*/  @!UP0 USHF.L.U32 UR16, UR16, 0x1, URZ ;  /* 0x0000000110108899 */ /* 0x000fe2000800063f */
[----:B------:R-:W-:Y:S01]  /*1be0*/  CS2R R70, SRZ ;  /* 0x0000000000467805 */ /* 0x000fe2000001ff00 */
[----:B------:R-:W-:-:S04]  /*1bf0*/  @!UP0 UIADD3 UR12, -UR12, 0x100000, URZ ;  /* 0x001000000c0c8890 */ /* 0x000fc8000fffe13f */
[----:B------:R-:W-:Y:S02]  /*1c00*/  @!UP0 USHF.L.U32 UR13, UR12, 0xb, URZ ;  /* 0x0000000b0c0d8899 */ /* 0x000fe4000800063f */
[----:B------:R-:W-:Y:S01]  /*1c10*/  @!UP0 USHF.L.U32 UR12, UR12, 0x1, URZ ;  /* 0x000000010c0c8899 */ /* 0x000fe2000800063f */
[----:B------:R-:W-:Y:S01]  /*1c20*/  CS2R R72, SRZ ;  /* 0x0000000000487805 */ /* 0x000fe2000001ff00 */
[----:B------:R-:W-:Y:S01]  /*1c30*/  VOTEU.ALL UP0, P2 ;  /* 0x00000000003f7886 */ /* 0x000fe20001000000 */
[----:B------:R-:W-:Y:S02]  /*1c40*/  CS2R R74, SRZ ;  /* 0x00000000004a7805 */ /* 0x000fe4000001ff00 */
[----:B------:R-:W-:Y:S02]  /*1c50*/  CS2R R76, SRZ ;  /* 0x00000000004c7805 */ /* 0x000fe4000001ff00 */
[----:B------:R-:W-:Y:S02]  /*1c60*/  CS2R R78, SRZ ;  /* 0x00000000004e7805 */ /* 0x000fe4000001ff00 */
[----:B------:R-:W-:-:S02]  /*1c70*/  CS2R R80, SRZ ;  /* 0x0000000000507805 */ /* 0x000fc4000001ff00 */
[----:B------:R-:W-:Y:S02]  /*1c80*/  CS2R R82, SRZ ;  /* 0x0000000000527805 */ /* 0x000fe4000001ff00 */
[----:B------:R-:W-:Y:S02]  /*1c90*/  CS2R R84, SRZ ;  /* 0x0000000000547805 */ /* 0x000fe4000001ff00 */
[----:B------:R-:W-:Y:S01]  /*1ca0*/  CS2R R86, SRZ ;  /* 0x0000000000567805 */ /* 0x000fe2000001ff00 */
[----:B------:R-:W2:Y:S02]  /*1cb0*/  FENCE.VIEW.ASYNC.S ;  /* 0x00000000000073c6 */ /* 0x000ea40000000000 */
[----:B--2---:R2:W3:Y:S02]  /*1cc0*/  @!UP0 SYNCS.EXCH.64 URZ, [UR32+0x18000], UR16 ;  /* 0x01800010203f85b2 */ /* 0x0044e40008000100 */
[----:B---3--:R-:W-:Y:S06]  /*1cd0*/  BAR.SYNC.DEFER_BLOCKING 0x0 ;  /* 0x0000000000007b1d */ /* 0x008fec0000010000 */
[----:B------:R2:W3:Y:S01]  /*1ce0*/  @!UP1 SYNCS.EXCH.64 URZ, [UR32+0x18008], UR12 ;  /* 0x0180080c203f95b2 */ /* 0x0004e20008000100 */
[----:B------:R-:W-:Y:S05]  /*1cf0*/  @!P1 BRA `(.L_x_48) ;  /* 0x0000001800789947 */ /* 0x000fea0003800000 */
[----:B------:R1:W-:Y:S01]  /*1d00*/  STL [R1], RZ ;  /* 0x000000ff01007387 */ /* 0x0003e20000100800 */
[----:B------:R-:W-:Y:S02]  /*1d10*/  CS2R R152, SRZ ;  /* 0x0000000000987805 */ /* 0x000fe4000001ff00 */
        /* <DEDUP_REMOVED lines=127> */
[----:B------:R-:W-:Y:S01]  /*2510*/  UMOV UR33, URZ ;  /* 0x0000003f00217c82 */ /* 0x000fe20008000000 */
[----:B------:R-:W-:-:S02]  /*2520*/  UMOV UR18, URZ ;  /* 0x0000003f00127c82 */ /* 0x000fc40008000000 */
        /* <DEDUP_REMOVED lines=30> */
[----:B------:R1:W-:Y:S02]  /*2710*/  STL [R1+0xfc], RZ ;  /* 0x0000fcff01007387 */ /* 0x0003e40000100800 */
.L_x_50:
[----:B---3--:R-:W-:Y:S01]  /*2720*/  BAR.SYNC.DEFER_BLOCKING 0x0 ;  /* 0x0000000000007b1d */ /* 0x008fe20000010000 */
[----:B------:R-:W-:Y:S01]  /*2730*/  ULEA UR24, UR33, UR32, 0x3 ;  /* 0x0000002021187291 */ /* 0x000fe2000f8e183f */
[----:B-1----:R-:W-:Y:S01]  /*2740*/  @!P2 IMAD.MOV.U32 R0, RZ, RZ, 0xc000 ;  /* 0x0000c000ff00a424 */ /* 0x002fe200078e00ff */
[----:B------:R-:W-:Y:S01]  /*2750*/  ELECT P0, URZ, PT ;  /* 0x00000000003f782f */ /* 0x000fe20003800000 */
[----:B--2---:R-:W-:-:S03]  /*2760*/  ULEA UR16, UR33, UR32, 0xf ;  /* 0x0000002021107291 */ /* 0x004fc6000f8e783f */
[----:B------:R-:W-:Y:S02]  /*2770*/  ISETP.LT.U32.AND P0, PT, R2, 0x20, P0 ;  /* 0x000000200200780c */ /* 0x000fe40000701070 */
[----:B------:R-:W-:Y:S01]  /*2780*/  ELECT P1, URZ, PT ;  /* 0x00000000003f782f */ /* 0x000fe20003820000 */
[----:B------:R-:W-:-:S03]  /*2790*/  ULEA UR12, UR33, UR32, 0xe ;  /* 0x00000020210c7291 */ /* 0x000fc6000f8e703f */
[----:B------:R-:W-:Y:S01]  /*27a0*/  ISETP.LT.U32.AND P1, PT, R2, 0x20, P1 ;  /* 0x000000200200780c */ /* 0x000fe20000f21070 */
[----:B------:R-:W-:Y:S01]  /*27b0*/  UMOV UR14, UR18 ;  /* 0x00000012000e7c82 */ /* 0x000fe20008000000 */
[----:B------:R-:W-:-:S05]  /*27c0*/  UIADD3 UR12, UR12, 0x10000, URZ ;  /* 0x000100000c0c7890 */ /* 0x000fca000fffe03f */
[----:B------:R-:W-:Y:S01]  /*27d0*/  VOTEU.ANY UP0, P0 ;  /* 0x00000000003f7886 */ /* 0x000fe20000000100 */
[----:B------:R-:W-:Y:S01]  /*27e0*/  VOTEU.ANY UP2, P0 ;  /* 0x00000000003f7886 */ /* 0x000fe20000040100 */
[----:B------:R1:W-:Y:S01]  /*27f0*/  @!P2 SYNCS.ARRIVE.TRANS64 RZ, [UR24+0x18000], R0 ;  /* 0x01800000ffffa9a7 */ /* 0x0003e20008000018 */
[----:B------:R2:W-:Y:S06]  /*2800*/  MEMBAR.ALL.CTA ;  /* 0x0000000000007992 */ /* 0x0005ec0000008000 */
[----:B--2---:R-:W2:Y:S01]  /*2810*/  FENCE.VIEW.ASYNC.S ;  /* 0x00000000000073c6 */ /* 0x004ea20000000000 */
[----:B------:R-:W-:Y:S01]  /*2820*/  @UP0 UIADD3 UR17, UR24, 0x18000, URZ ;  /* 0x0001800018110890 */ /* 0x000fe2000fffe03f */
[----:B------:R-:W-:Y:S01]  /*2830*/  @UP0 UMOV UR20, UR6 ;  /* 0x0000000600140c82 */ /* 0x000fe20008000000 */
[----:B------:R-:W-:Y:S01]  /*2840*/  @UP0 UMOV UR21, UR7 ;  /* 0x0000000700150c82 */ /* 0x000fe20008000000 */
[----:B--2---:R-:W-:Y:S01]  /*2850*/  VOTEU.ANY UP1, P1 ;  /* 0x00000000003f7886 */ /* 0x004fe20000820100 */
[----:B------:R-:W-:Y:S01]  /*2860*/  VOTEU.ANY UP3, P1 ;  /* 0x00000000003f7886 */ /* 0x000fe20000860100 */
[----:B-1----:R-:W-:-:S03]  /*2870*/  IMAD.U32 R0, RZ, RZ, UR35 ;  /* 0x00000023ff007e24 */ /* 0x002fc6000f8e00ff */
[----:B------:R-:W-:Y:S01]  /*2880*/  @UP1 UIADD3 UR13, UR24, 0x18000, URZ ;  /* 0x00018000180d1890 */ /* 0x000fe2000fffe03f */
[----:B------:R-:W-:Y:S01]  /*2890*/  @UP1 UMOV UR22, UR8 ;  /* 0x0000000800161c82 */ /* 0x000fe20008000000 */
[----:B------:R-:W-:Y:S01]  /*28a0*/  @UP1 UMOV UR23, UR9 ;  /* 0x0000000900171c82 */ /* 0x000fe20008000000 */
[----:B------:R-:W-:Y:S01]  /*28b0*/  SHF.L.U32 R0, R0, 0x1f, RZ ;  /* 0x0000001f00007819 */ /* 0x000fe200000006ff */
[----:B------:R-:W-:Y:S06]  /*28c0*/  BAR.SYNC.DEFER_BLOCKING 0x0 ;  /* 0x0000000000007b1d */ /* 0x000fec0000010000 */
[----:B------:R1:W-:Y:S02]  /*28d0*/  @UP2 UTMALDG.2D [UR16], [UR20] ;  /* 0x00000010140025b4 */ /* 0x0003e40008008000 */
[----:B------:R-:W-:Y:S06]  /*28e0*/  BAR.SYNC.DEFER_BLOCKING 0x0 ;  /* 0x0000000000007b1d */ /* 0x000fec0000010000 */
[----:B------:R1:W-:Y:S02]  /*28f0*/  @UP3 UTMALDG.2D [UR12], [UR22] ;  /* 0x0000000c160035b4 */ /* 0x0003e40008008000 */
[----:B------:R-:W-:Y:S06]  /*2900*/  BAR.SYNC.DEFER_BLOCKING 0x0 ;  /* 0x0000000000007b1d */ /* 0x000fec0000010000 */
[----:B------:R-:W2:Y:S02]  /*2910*/  SYNCS.PHASECHK.TRANS64.TRYWAIT P0, [UR24+0x18000], R0 ;  /* 0x01800000ff0075a7 */ /* 0x000ea40008000158 */
[----:B-12---:R-:W-:Y:S05]  /*2920*/  @!P0 BRA `(.L_x_49) ;  /* 0x0000002400208947 */ /* 0x006fea0003800000 */
.L_x_51:
[----:B------:R-:W-:Y:S01]  /*2930*/  STL.64 [R1+0x1f8], R86 ;  /* 0x0001f85601007387 */ /* 0x000fe20000100a00 */
[----:B------:R-:W-:Y:S01]  /*2940*/  USHF.R.U32.HI UR28, URZ, 0x4, UR16 ;  /* 0x000000043f1c7899 */ /* 0x000fe20008011610 */
[----:B------:R-:W1:Y:S02]  /*2950*/  LDC R0, c[0x0][0x230] ;  /* 0x00008c00ff007b82 */ /* 0x000e640000000800 */
[----:B------:R-:W-:Y:S04]  /*2960*/  STL.64 [R1+0x1f0], R84 ;  /* 0x0001f05401007387 */ /* 0x000fe80000100a00 */
        /* <DEDUP_REMOVED lines=29> */
[----:B------:R2:W-:Y:S04]  /*2b40*/  STL.64 [R1+0x100], R24 ;  /* 0x0001001801007387 */ /* 0x0005e80000100a00 */
[----:B--2---:R-:W2:Y:S04]  /*2b50*/  LDL.LU.64 R24, [R1] ;  /* 0x0000000001187983 */ /* 0x004ea80000300a00 */
[----:B------:R-:W2:Y:S04]  /*2b60*/  LDL.LU.64 R26, [R1+0x8] ;  /* 0x00000800011a7983 */ /* 0x000ea80000300a00 */
        /* <DEDUP_REMOVED lines=29> */
[----:B------:R-:W2:Y:S01]  /*2d40*/  LDL.LU.64 R86, [R1+0xf8] ;  /* 0x0000f80001567983 */ /* 0x000ea20000300a00 */
[----:B------:R-:W-:-:S02]  /*2d50*/  USHF.R.U32.HI UR30, URZ, 0x4, UR12 ;  /* 0x000000043f1e7899 */ /* 0x000fc4000801160c */
[----:B------:R-:W-:Y:S02]  /*2d60*/  USGXT.U32 UR28, UR28, 0xe ;  /* 0x0000000e1c1c789a */ /* 0x000fe40008000000 */
[----:B------:R-:W-:Y:S01]  /*2d70*/  USGXT.U32 UR30, UR30, 0xe ;  /* 0x0000000e1e1e789a */ /* 0x000fe20008000000 */
[----:B------:R-:W-:Y:S01]  /*2d80*/  UMOV UR29, 0x40000040 ;  /* 0x40000040001d7882 */ /* 0x000fe20000000000 */
[----:B------:R-:W-:Y:S01]  /*2d90*/  UMOV UR31, 0x40000040 ;  /* 0x40000040001f7882 */ /* 0x000fe20000000000 */
[----:B------:R-:W-:Y:S02]  /*2da0*/  UIADD3 UR36, UP0, UR28, 0x2, URZ ;  /* 0x000000021c247890 */ /* 0x000fe4000ff1e03f */
[----:B------:R-:W-:Y:S01]  /*2db0*/  UIADD3 UR38, UP1, UR30, 0x2, URZ ;  /* 0x000000021e267890 */ /* 0x000fe2000ff3e03f */
[----:B------:R-:W-:Y:S01]  /*2dc0*/  UMOV UR12, URZ ;  /* 0x0000003f000c7c82 */ /* 0x000fe20008000000 */
[----:B------:R-:W-:Y:S01]  /*2dd0*/  UMOV UR13, URZ ;  /* 0x0000003f000d7c82 */ /* 0x000fe20008000000 */
[----:B------:R-:W-:-:S02]  /*2de0*/  UIADD3.X UR37, UR12, 0x40000040, URZ, UP0, !UPT ;  /* 0x400000400c257890 */ /* 0x000fc400087fe43f */
[----:B------:R-:W-:Y:S02]  /*2df0*/  UIADD3.X UR39, UR13, 0x40000040, URZ, UP1, !UPT ;  /* 0x400000400d277890 */ /* 0x000fe40008ffe43f */
[----:B------:R-:W-:Y:S02]  /*2e00*/  UIADD3.64 UR24, UR36, 0x2, URZ ;  /* 0x0000000224187897 */ /* 0x000fe4000fffe03f */
[----:B------:R-:W-:Y:S02]  /*2e10*/  UIADD3.64 UR26, UR38, 0x2, URZ ;  /* 0x00000002261a7897 */ /* 0x000fe4000fffe03f */
[----:B------:R-:W-:Y:S02]  /*2e20*/  UIADD3.64 UR20, UR36, 0x4, URZ ;  /* 0x0000000424147897 */ /* 0x000fe4000fffe03f */
[----:B------:R-:W-:Y:S01]  /*2e30*/  UIADD3.64 UR22, UR38, 0x4, URZ ;  /* 0x0000000426167897 */ /* 0x000fe2000fffe03f */
[----:B--2---:R-:W-:-:S06]  /*2e40*/  WARPGROUP.ARRIVE ;  /* 0x00000000000079c5 */ /* 0x004fcc0000000000 */
[----:B------:R-:W-:Y:S03]  /*2e50*/  QGMMA.64x128x32.F32.E4M3.E4M3 R24, gdesc[UR28], R24, gsb0 ;  /* 0x01e000001c1879f3 */ /* 0x000fe60008000818 */
[----:B------:R-:W-:Y:S02]  /*2e60*/  WARPGROUP.DEPBAR.LE gsb0, 0x0 ;  /* 0x00008000000079c5 */ /* 0x000fe40000010000 */
[----:B------:R-:W-:-:S07]  /*2e70*/  WARPGROUP.ARRIVE ;  /* 0x00000000000079c5 */ /* 0x000fce0000000000 */
[----:B------:R-:W-:Y:S03]  /*2e80*/  QGMMA.64x128x32.F32.E4M3.E4M3 R24, gdesc[UR36], R24, gsb0 ;  /* 0x01e00000241879f3 */ /* 0x000fe60008000818 */
[----:B------:R-:W-:Y:S02]  /*2e90*/  WARPGROUP.DEPBAR.LE gsb0, 0x0 ;  /* 0x00008000000079c5 */ /* 0x000fe40000010000 */
[----:B------:R-:W-:-:S07]  /*2ea0*/  WARPGROUP.ARRIVE ;  /* 0x00000000000079c5 */ /* 0x000fce0000000000 */
[----:B------:R-:W-:Y:S01]  /*2eb0*/  QGMMA.64x128x32.F32.E4M3.E4M3 R24, gdesc[UR24], R24, gsb0 ;  /* 0x01e00000181879f3 */ /* 0x000fe20008000818 */
[----:B------:R-:W-:Y:S02]  /*2ec0*/  UIADD3.64 UR28, UR36, 0x1fe, URZ ;  /* 0x000001fe241c7897 */ /* 0x000fe4000fffe03f */
[----:B------:R-:W-:Y:S02]  /*2ed0*/  WARPGROUP.DEPBAR.LE gsb0, 0x0 ;  /* 0x00008000000079c5 */ /* 0x000fe40000010000 */
[----:B------:R-:W-:-:S07]  /*2ee0*/  WARPGROUP.ARRIVE ;  /* 0x00000000000079c5 */ /* 0x000fce0000000000 */
[----:B------:R-:W-:Y:S01]  /*2ef0*/  QGMMA.64x128x32.F32.E4M3.E4M3 R24, gdesc[UR20], R24, gsb0 ;  /* 0x01e00000141879f3 */ /* 0x000fe20008000818 */
[----:B------:R-:W-:Y:S01]  /*2f00*/  UIADD3.64 UR40, UR36, 0x200, URZ ;  /* 0x0000020024287897 */ /* 0x000fe2000fffe03f */
[----:B------:R-:W-:Y:S01]  /*2f10*/  UMOV UR42, UR38 ;  /* 0x00000026002a7c82 */ /* 0x000fe20008000000 */
[----:B------:R-:W-:Y:S01]  /*2f20*/  UMOV UR43, UR39 ;  /* 0x00000027002b7c82 */ /* 0x000fe20008000000 */
[----:B------:R-:W-:Y:S02]  /*2f30*/  WARPGROUP.DEPBAR.LE gsb0, 0x0 ;  /* 0x00008000000079c5 */ /* 0x000fe40000010000 */
[----:B------:R-:W-:Y:S01]  /*2f40*/  WARPGROUP.ARRIVE ;  /* 0x00000000000079c5 */ /* 0x000fe20000000000 */
[----:B------:R-:W-:Y:S01]  /*2f50*/  UIADD3.64 UR24, UR36, 0x202, URZ ;  /* 0x0000020224187897 */ /* 0x000fe2000fffe03f */
[----:B------:R-:W-:Y:S04]  /*2f60*/  STL.64 [R1], R24 ;  /* 0x0000001801007387 */ /* 0x000fe80000100a00 */
[----:B------:R-:W-:Y:S01]  /*2f70*/  QGMMA.64x128x32.F32.E4M3.E4M3 R152, gdesc[UR28], R152, gsb0 ;  /* 0x01e000001c9879f3 */ /* 0x000fe20008000898 */
[----:B------:R-:W-:Y:S01]  /*2f80*/  UIADD3.64 UR20, UR36, 0x204, URZ ;  /* 0x0000020424147897 */ /* 0x000fe2000fffe03f */
[----:B------:R-:W-:Y:S01]  /*2f90*/  STL.64 [R1+0x8], R26 ;  /* 0x0000081a01007387 */ /* 0x000fe20000100a00 */
[----:B------:R-:W-:-:S03]  /*2fa0*/  UIADD3.64 UR28, UR36, 0x3fe, URZ ;  /* 0x000003fe241c7897 */ /* 0x000fc6000fffe03f */
        /* <DEDUP_REMOVED lines=29> */
[----:B------:R2:W-:Y:S01]  /*3180*/  STL.64 [R1+0xf8], R86 ;  /* 0x0000f85601007387 */ /* 0x0005e20000100a00 */
[----:B------:R-:W-:-:S02]  /*3190*/  WARPGROUP.DEPBAR.LE gsb0, 0x0 ;  /* 0x00008000000079c5 */ /* 0x000fc40000010000 */
[----:B------:R-:W-:Y:S01]  /*31a0*/  WARPGROUP.ARRIVE ;  /* 0x00000000000079c5 */ /* 0x000fe20000000000 */
[----:B--2---:R-:W2:Y:S04]  /*31b0*/  LDL.LU.64 R86, [R1+0x1f8] ;  /* 0x0001f80001567983 */ /* 0x004ea80000300a00 */
[----:B------:R-:W2:Y:S01]  /*31c0*/  LDL.LU.64 R84, [R1+0x1f0] ;  /* 0x0001f00001547983 */ /* 0x000ea20000300a00 */
[----:B------:R-:W-:Y:S03]  /*31d0*/  QGMMA.64x128x32.F32.E4M3.E4M3 R152, gdesc[UR40], R152, gsb0 ;  /* 0x01e00000289879f3 */ /* 0x000fe60008000898 */
[----:B------:R-:W2:Y:S01]  /*31e0*/  LDL.LU.64 R82, [R1+0x1e8] ;  /* 0x0001e80001527983 */ /* 0x000ea20000300a00 */
[----:B------:R-:W-:Y:S01]  /*31f0*/  UIADD3.64 UR40, UR36, 0x400, URZ ;  /* 0x0000040024287897 */ /* 0x000fe2000fffe03f */
[----:B------:R-:W-:Y:S01]  /*3200*/  UMOV UR42, UR38 ;  /* 0x00000026002a7c82 */ /* 0x000fe20008000000 */
[----:B------:R-:W-:Y:S01]  /*3210*/  UMOV UR43, UR39 ;  /* 0x00000027002b7c82 */ /* 0x000fe20008000000 */
        /* <DEDUP_REMOVED lines=29> */
[----:B------:R-:W-:-:S02]  /*33f0*/  UIADD3 UR18, UR18, 0x80, URZ ;  /* 0x0000008012127890 */ /* 0x000fc4000fffe03f */
[----:B------:R-:W-:-:S04]  /*3400*/  UIADD3 UR33, UR33, 0x1, URZ ;  /* 0x0000000121217890 */ /* 0x000fc8000fffe03f */
[----:B-1----:R-:W-:Y:S01]  /*3410*/  ISETP.LE.AND P0, PT, R0, UR18, PT ;  /* 0x0000001200007c0c */ /* 0x002fe2000bf03270 */
[----:B------:R-:W-:-:S04]  /*3420*/  UISETP.NE.U32.AND UP0, UPT, UR33, 0x2, UPT ;  /* 0x000000022100788c */ /* 0x000fc8000bf05070 */
[----:B------:R-:W-:Y:S01]  /*3430*/  USEL UR12, URZ, 0x1, UP0 ;  /* 0x000000013f0c7887 */ /* 0x000fe20008000000 */
[----:B------:R-:W-:Y:S02]  /*3440*/  WARPGROUP.DEPBAR.LE gsb0, 0x0 ;  /* 0x00008000000079c5 */ /* 0x000fe40000010000 */
[----:B------:R-:W-:Y:S01]  /*3450*/  WARPGROUP.ARRIVE ;  /* 0x00000000000079c5 */ /* 0x000fe20000000000 */
[----:B------:R-:W-:Y:S02]  /*3460*/  USEL UR33, UR33, URZ, UP0 ;  /* 0x0000003f21217287 */ /* 0x000fe40008000000 */
[----:B------:R-:W-:-:S03]  /*3470*/  ULOP3.LUT UR35, UR35, UR12, URZ, 0x3c, !UPT ;  /* 0x0000000c23237292 */ /* 0x000fc6000f8e3c3f */
[----:B------:R-:W-:Y:S01]  /*3480*/  QGMMA.64x128x32.F32.E4M3.E4M3 R152, gdesc[UR24], R152, gsb0 ;  /* 0x01e00000189879f3 */ /* 0x000fe20008000898 */
[----:B------:R-:W-:Y:S02]  /*3490*/  UIADD3.64 UR24, UR36, 0x402, URZ ;  /* 0x0000040224187897 */ /* 0x000fe4000fffe03f */
[----:B------:R-:W-:Y:S02]  /*34a0*/  WARPGROUP.DEPBAR.LE gsb0, 0x0 ;  /* 0x00008000000079c5 */ /* 0x000fe40000010000 */
[----:B------:R-:W-:-:S07]  /*34b0*/  WARPGROUP.ARRIVE ;  /* 0x00000000000079c5 */ /* 0x000fce0000000000 */
        /* <DEDUP_REMOVED lines=18> */
[----:B--2---:R-:W-:-:S07]  /*35e0*/  WARPGROUP.ARRIVE ;  /* 0x00000000000079c5 */ /* 0x004fce0000000000 */
[----:B------:R-:W-:Y:S01]  /*35f0*/  QGMMA.64x128x32.F32.E4M3.E4M3 R24, gdesc[UR28], R24, gsb0 ;  /* 0x01e000001c1879f3 */ /* 0x000fe20008000818 */
[----:B------:R-:W-:Y:S01]  /*3600*/  UIADD3.64 UR28, UR36, 0x600, URZ ;  /* 0x00000600241c7897 */ /* 0x000fe2000fffe03f */
[----:B------:R-:W-:Y:S01]  /*3610*/  UMOV UR30, UR38 ;  /* 0x00000026001e7c82 */ /* 0x000fe20008000000 */
[----:B------:R-:W-:Y:S01]  /*3620*/  UMOV UR31, UR39 ;  /* 0x00000027001f7c82 */ /* 0x000fe20008000000 */
[----:B------:R-:W-:Y:S02]  /*3630*/  WARPGROUP.DEPBAR.LE gsb0, 0x0 ;  /* 0x00008000000079c5 */ /* 0x000fe40000010000 */
[----:B------:R-:W-:-:S06]  /*3640*/  WARPGROUP.ARRIVE ;  /* 0x00000000000079c5 */ /* 0x000fcc0000000000 */
[----:B------:R-:W-:Y:S03]  /*3650*/  QGMMA.64x128x32.F32.E4M3.E4M3 R24, gdesc[UR28], R24, gsb0 ;  /* 0x01e000001c1879f3 */ /* 0x000fe60008000818 */
[----:B------:R-:W-:Y:S02]  /*3660*/  WARPGROUP.DEPBAR.LE gsb0, 0x0 ;  /* 0x00008000000079c5 */ /* 0x000fe40000010000 */
[----:B------:R-:W-:-:S07]  /*3670*/  WARPGROUP.ARRIVE ;  /* 0x00000000000079c5 */ /* 0x000fce0000000000 */
[----:B------:R-:W-:Y:S03]  /*3680*/  QGMMA.64x128x32.F32.E4M3.E4M3 R24, gdesc[UR24], R24, gsb0 ;  /* 0x01e00000181879f3 */ /* 0x000fe60008000818 */
[----:B------:R-:W-:Y:S02]  /*3690*/  WARPGROUP.DEPBAR.LE gsb0, 0x0 ;  /* 0x00008000000079c5 */ /* 0x000fe40000010000 */
[----:B------:R-:W-:-:S07]  /*36a0*/  WARPGROUP.ARRIVE ;  /* 0x00000000000079c5 */ /* 0x000fce0000000000 */
[----:B------:R-:W-:Y:S03]  /*36b0*/  QGMMA.64x128x32.F32.E4M3.E4M3 R24, gdesc[UR20], R24, gsb0 ;  /* 0x01e00000141879f3 */ /* 0x000fe60008000818 */
[----:B------:R-:W-:Y:S02]  /*36c0*/  WARPGROUP.DEPBAR.LE gsb0, 0x0 ;  /* 0x00008000000079c5 */ /* 0x000fe40000010000 */
[----:B------:R-:W-:Y:S05]  /*36d0*/  @!P0 BRA `(.L_x_50) ;  /* 0xfffffff000108947 */ /* 0x000fea000383ffff */
.L_x_48:
[----:B------:R5:W-:Y:S04]  /*36e0*/  STL [R1+0x10c], R84 ;  /* 0x00010c5401007387 */ /* 0x000be80000100800 */
[----:B-1----:R-:W2:Y:S01]  /*36f0*/  LDL.LU R5, [R1+0x4] ;  /* 0x0000040001057983 */ /* 0x002ea20000300800 */
[----:B---3--:R-:W-:Y:S06]  /*3700*/  BAR.SYNC.DEFER_BLOCKING 0x0 ;  /* 0x0000000000007b1d */ /* 0x008fec0000010000 */
[----:B-----5:R-:W2:Y:S04]  /*3710*/  LDL.LU R84, [R1] ;  /* 0x0000000001547983 */ /* 0x020ea80000300800 */
[----:B------:R1:W-:Y:S04]  /*3720*/  STL [R1+0x108], R85 ;  /* 0x0001085501007387 */ /* 0x0003e80000100800 */
[----:B-1----:R-:W3:Y:S01]  /*3730*/  LDL.LU R85, [R1+0x8] ;  /* 0x0000080001557983 */ /* 0x002ee20000300800 */
[----:B------:R-:W1:Y:S03]  /*3740*/  @!P2 SYNCS.CCTL.IV [UR32+0x18000] ;  /* 0x01800000ff00a9b1 */ /* 0x000e660008000020 */
[----:B------:R-:W3:Y:S04]  /*3750*/  LDL.LU R3, [R1+0xc] ;  /* 0x00000c0001037983 */ /* 0x000ee80000300800 */
[----:B------:R5:W-:Y:S01]  /*3760*/  STL [R1+0x104], R86 ;  /* 0x0001045601007387 */ /* 0x000be20000100800 */
[----:B-1----:R-:W-:Y:S06]  /*3770*/  BAR.SYNC.DEFER_BLOCKING 0x0 ;  /* 0x0000000000007b1d */ /* 0x002fec0000010000 */
[----:B-----5:R-:W5:Y:S04]  /*3780*/  LDL.LU R86, [R1+0x10] ;  /* 0x0000100001567983 */ /* 0x020f680000300800 */
[----:B------:R-:W5:Y:S04]  /*3790*/  LDL.LU R0, [R1+0x14] ;  /* 0x0000140001007983 */ /* 0x000f680000300800 */
[----:B------:R1:W-:Y:S01]  /*37a0*/  STL [R1+0x100], R87 ;  /* 0x0001005701007387 */ /* 0x0003e20000100800 */
[----:B------:R-:W-:-:S02]  /*37b0*/  F2FP.SATFINITE.E4M3.F32.PACK_AB_MERGE_C R24, R25, R24, RZ ;  /* 0x000000181918723e */ /* 0x000fc400048070ff */
[----:B------:R-:W-:Y:S02]  /*37c0*/  F2FP.SATFINITE.E4M3.F32.PACK_AB_MERGE_C R26, R27, R26, RZ ;  /* 0x0000001a1b1a723e */ /* 0x000fe400048070ff */
[----:B------:R-:W-:Y:S02]  /*37d0*/  F2FP.SATFINITE.E4M3.F32.PACK_AB_MERGE_C R152, R153, R152, RZ ;  /* 0x000000989998723e */ /* 0x000fe400048070ff */
[----:B------:R-:W-:Y:S01]  /*37e0*/  F2FP.SATFINITE.E4M3.F32.PACK_AB_MERGE_C R154, R155, R154, RZ ;  /* 0x0000009a9b9a723e */ /* 0x000fe200048070ff */
[----:B------:R-:W5:Y:S01]  /*37f0*/  @!P2 SYNCS.CCTL.IV [UR32+0x18008] ;  /* 0x01800800ff00a9b1 */ /* 0x000f620008000020 */
[----:B-1----:R-:W5:Y:S04]  /*3800*/  LDL.LU R87, [R1+0x18] ;  /* 0x0000180001577983 */ /* 0x002f680000300800 */
[----:B----4-:R-:W4:Y:S04]  /*3810*/  LDL.LU R4, [R1+0x1c] ;  /* 0x00001c0001047983 */ /* 0x010f280000300800 */
[----:B------:R-:W4:Y:S04]  /*3820*/  LDL.LU R7, [R1+0x20] ;  /* 0x0000200001077983 */ /* 0x000f280000300800 */
        /* <DEDUP_REMOVED lines=54> */
[----:B------:R-:W4:Y:S01]  /*3b90*/  LDL.LU R226, [R1+0xfc] ;  /* 0x0000fc0001e27983 */ /* 0x000f220000300800 */
[----:B--2---:R-:W-:-:S03]  /*3ba0*/  F2FP.SATFINITE.E4M3.F32.PACK_AB_MERGE_C R5, R5, R84, RZ ;  /* 0x000000540505723e */ /* 0x004fc600048070ff */
[----:B------:R-:W2:Y:S01]  /*3bb0*/  LDL.LU R84, [R1+0x10c] ;  /* 0x00010c0001547983 */ /* 0x000ea20000300800 */
[----:B---3--:R-:W-:-:S03]  /*3bc0*/  F2FP.SATFINITE.E4M3.F32.PACK_AB_MERGE_C R3, R3, R85, RZ ;  /* 0x000000550303723e */ /* 0x008fc600048070ff */
[----:B------:R-:W2:Y:S01]  /*3bd0*/  LDL.LU R85, [R1+0x108] ;  /* 0x0001080001557983 */ /* 0x000ea20000300800 */
[----:B-----5:R-:W-:-:S03]  /*3be0*/  F2FP.SATFINITE.E4M3.F32.PACK_AB_MERGE_C R0, R0, R86, RZ ;  /* 0x000000560000723e */ /* 0x020fc600048070ff */
[----:B------:R-:W3:Y:S01]  /*3bf0*/  LDL.LU R86, [R1+0x104] ;  /* 0x0001040001567983 */ /* 0x000ee20000300800 */
[----:B----4-:R-:W-:-:S03]  /*3c00*/  F2FP.SATFINITE.E4M3.F32.PACK_AB_MERGE_C R4, R4, R87, RZ ;  /* 0x000000570404723e */ /* 0x010fc600048070ff */
[----:B------:R-:W3:Y:S01]  /*3c10*/  LDL.LU R87, [R1+0x100] ;  /* 0x0001000001577983 */ /* 0x000ee20000300800 */
[----:B------:R-:W-:Y:S02]  /*3c20*/  F2FP.SATFINITE.E4M3.F32.PACK_AB_MERGE_C R156, R157, R156, RZ ;  /* 0x0000009c9d9c723e */ /* 0x000fe400048070ff */
[----:B------:R-:W-:Y:S02]  /*3c30*/  ELECT P0, URZ, PT ;  /* 0x00000000003f782f */ /* 0x000fe40003800000 */
[----:B------:R-:W-:Y:S01]  /*3c40*/  F2FP.SATFINITE.E4M3.F32.PACK_AB_MERGE_C R158, R159, R158, RZ ;  /* 0x0000009e9f9e723e */ /* 0x000fe200048070ff */
[----:B------:R-:W-:Y:S01]  /*3c50*/  UMOV UR33, UR15 ;  /* 0x0000000f00217c82 */ /* 0x000fe20008000000 */
[----:B------:R-:W-:Y:S01]  /*3c60*/  F2FP.SATFINITE.E4M3.F32.PACK_AB_MERGE_C R88, R89, R88, RZ ;  /* 0x000000585958723e */ /* 0x000fe200048070ff */
[----:B------:R-:W-:Y:S01]  /*3c70*/  UMOV UR34, UR19 ;  /* 0x0000001300227c82 */ /* 0x000fe20008000000 */
[----:B------:R-:W-:Y:S02]  /*3c80*/  F2FP.SATFINITE.E4M3.F32.PACK_AB_MERGE_C R6, R6, R7, RZ ;  /* 0x000000070606723e */ /* 0x000fe400048070ff */
[----:B------:R-:W1:Y:S01]  /*3c90*/  S2R R7, SR_TID.X ;  /* 0x0000000000077919 */ /* 0x000e620000002100 */
[----:B------:R-:W-:-:S02]  /*3ca0*/  F2FP.SATFINITE.E4M3.F32.PACK_AB_MERGE_C R90, R91, R90, RZ ;  /* 0x0000005a5b5a723e */ /* 0x000fc400048070ff */
[----:B------:R-:W-:Y:S02]  /*3cb0*/  F2FP.SATFINITE.E4M3.F32.PACK_AB_MERGE_C R92, R93, R92, RZ ;  /* 0x0000005c5d5c723e */ /* 0x000fe400048070ff */
[----:B------:R-:W-:Y:S02]  /*3cc0*/  F2FP.SATFINITE.E4M3.F32.PACK_AB_MERGE_C R94, R95, R94, RZ ;  /* 0x0000005e5f5e723e */ /* 0x000fe400048070ff */
[----:B------:R-:W-:Y:S02]  /*3cd0*/  F2FP.SATFINITE.E4M3.F32.PACK_AB_MERGE_C R28, R29, R28, RZ ;  /* 0x0000001c1d1c723e */ /* 0x000fe400048070ff */
[----:B------:R-:W-:Y:S02]  /*3ce0*/  F2FP.SATFINITE.E4M3.F32.PACK_AB_MERGE_C R30, R31, R30, RZ ;  /* 0x0000001e1f1e723e */ /* 0x000fe400048070ff */
[----:B------:R-:W-:Y:S02]  /*3cf0*/  F2FP.SATFINITE.E4M3.F32.PACK_AB_MERGE_C R8, R8, R2, RZ ;  /* 0x000000020808723e */ /* 0x000fe400048070ff */
        /* <DEDUP_REMOVED lines=9> */
[----:B------:R-:W-:Y:S01]  /*3d90*/  F2FP.SATFINITE.E4M3.F32.PACK_AB_MERGE_C R102, R103, R102, RZ ;  /* 0x000000666766723e */ /* 0x000fe200048070ff */
[----:B-1----:R-:W-:Y:S01]  /*3da0*/  IMAD.SHL.U32 R25, R7, 0x40, RZ ;  /* 0x0000004007197824 */ /* 0x002fe200078e00ff */
[----:B------:R-:W-:Y:S01]  /*3db0*/  F2FP.SATFINITE.E4M3.F32.PACK_AB_MERGE_C R32, R33, R32, RZ ;  /* 0x000000202120723e */ /* 0x000fe200048070ff */
[----:B------:R-:W-:Y:S01]  /*3dc0*/  IMAD.SHL.U32 R27, R7, 0x2, RZ ;  /* 0x00000002071b7824 */ /* 0x000fe200078e00ff */
[----:B------:R-:W-:Y:S02]  /*3dd0*/  F2FP.SATFINITE.E4M3.F32.PACK_AB_MERGE_C R34, R35, R34, RZ ;  /* 0x000000222322723e */ /* 0x000fe400048070ff */
[----:B------:R-:W-:-:S02]  /*3de0*/  LOP3.LUT R25, R25, 0x1800, RZ, 0xc0, !PT ;  /* 0x0000180019197812 */ /* 0x000fc400078ec0ff */
[----:B------:R-:W-:Y:S02]  /*3df0*/  LOP3.LUT R27, R27, 0x6, RZ, 0xc0, !PT ;  /* 0x000000061b1b7812 */ /* 0x000fe400078ec0ff */
        /* <DEDUP_REMOVED lines=83> */
[----:B------:R-:W-:Y:S02]  /*4330*/  LOP3.LUT R228, R7, 0x1c, RZ, 0xc0, !PT ;  /* 0x0000001c07e47812 */ /* 0x000fe400078ec0ff */
[----:B------:R-:W-:Y:S02]  /*4340*/  F2FP.SATFINITE.E4M3.F32.PACK_AB_MERGE_C R223, R223, R230, RZ ;  /* 0x000000e6dfdf723e */ /* 0x000fe400048070ff */
[----:B------:R-:W-:Y:S01]  /*4350*/  F2FP.SATFINITE.E4M3.F32.PACK_AB_MERGE_C R224, R224, R229, RZ ;  /* 0x000000e5e0e0723e */ /* 0x000fe200048070ff */
[----:B------:R-:W-:Y:S01]  /*4360*/  IMAD R25, R228, 0x20, R25 ;  /* 0x00000020e4197824 */ /* 0x000fe200078e0219 */
[----:B------:R-:W-:Y:S01]  /*4370*/  F2FP.SATFINITE.E4M3.F32.PACK_AB_MERGE_C R226, R226, R227, RZ ;  /* 0x000000e3e2e2723e */ /* 0x000fe200048070ff */
[----:B------:R-:W-:Y:S01]  /*4380*/  IMAD R228, R228, 0x4, R27 ;  /* 0x00000004e4e47824 */ /* 0x000fe200078e021b */
[----:B------:R-:W-:Y:S02]  /*4390*/  F2FP.SATFINITE.E4M3.F32.PACK_AB_MERGE_C R208, R209, R208, RZ ;  /* 0x000000d0d1d0723e */ /* 0x000fe400048070ff */
[----:B------:R-:W-:Y:S01]  /*43a0*/  F2FP.SATFINITE.E4M3.F32.PACK_AB_MERGE_C R210, R211, R210, RZ ;  /* 0x000000d2d3d2723e */ /* 0x000fe200048070ff */
[----:B------:R-:W-:Y:S01]  /*43b0*/  IMAD.IADD R25, R25, 0x1, R228 ;  /* 0x0000000119197824 */ /* 0x000fe200078e02e4 */
[----:B------:R-:W-:-:S02]  /*43c0*/  F2FP.SATFINITE.E4M3.F32.PACK_AB_MERGE_C R212, R213, R212, RZ ;  /* 0x000000d4d5d4723e */ /* 0x000fc400048070ff */
[----:B------:R-:W-:Y:S02]  /*43d0*/  F2FP.SATFINITE.E4M3.F32.PACK_AB_MERGE_C R214, R215, R214, RZ ;  /* 0x000000d6d7d6723e */ /* 0x000fe400048070ff */
[----:B------:R1:W-:Y:S01]  /*43e0*/  STS.U16 [R25+UR32+0x400], R3 ;  /* 0x0004000319007988 */ /* 0x0003e20008000420 */
[----:B------:R-:W-:Y:S02]  /*43f0*/  F2FP.SATFINITE.E4M3.F32.PACK_AB_MERGE_C R144, R145, R144, RZ ;  /* 0x000000909190723e */ /* 0x000fe400048070ff */
[----:B------:R-:W-:Y:S01]  /*4400*/  F2FP.SATFINITE.E4M3.F32.PACK_AB_MERGE_C R146, R147, R146, RZ ;  /* 0x000000929392723e */ /* 0x000fe200048070ff */
[----:B------:R4:W-:Y:S01]  /*4410*/  STS.U16 [R25+UR32], R5 ;  /* 0x0000000519007988 */ /* 0x0009e20008000420 */
[----:B------:R-:W-:Y:S02]  /*4420*/  F2FP.SATFINITE.E4M3.F32.PACK_AB_MERGE_C R148, R149, R148, RZ ;  /* 0x000000949594723e */ /* 0x000fe400048070ff */
[----:B------:R-:W-:Y:S01]  /*4430*/  F2FP.SATFINITE.E4M3.F32.PACK_AB_MERGE_C R150, R151, R150, RZ ;  /* 0x000000969796723e */ /* 0x000fe200048070ff */
[----:B------:R-:W-:Y:S01]  /*4440*/  STS.U16 [R25+UR32+0x8], R0 ;  /* 0x0000080019007988 */ /* 0x000fe20008000420 */
[----:B------:R-:W-:-:S02]  /*4450*/  F2FP.SATFINITE.E4M3.F32.PACK_AB_MERGE_C R80, R81, R80, RZ ;  /* 0x000000505150723e */ /* 0x000fc400048070ff */
[----:B-1----:R-:W-:Y:S01]  /*4460*/  LOP3.LUT R3, R25, 0x10, RZ, 0x3c, !PT ;  /* 0x0000001019037812 */ /* 0x002fe200078e3cff */
[----:B------:R-:W-:Y:S01]  /*4470*/  STS.U16 [R25+UR32+0x408], R4 ;  /* 0x0004080419007988 */ /* 0x000fe20008000420 */
[----:B------:R-:W-:Y:S02]  /*4480*/  F2FP.SATFINITE.E4M3.F32.PACK_AB_MERGE_C R82, R83, R82, RZ ;  /* 0x000000525352723e */ /* 0x000fe400048070ff */
[----:B----4-:R-:W-:Y:S01]  /*4490*/  LOP3.LUT R5, R25, 0x20, RZ, 0x3c, !PT ;  /* 0x0000002019057812 */ /* 0x010fe200078e3cff */
[----:B------:R-:W-:Y:S01]  /*44a0*/  STS.U16 [R25+UR32+0x2000], R152 ;  /* 0x0020009819007988 */ /* 0x000fe20008000420 */
[----:B------:R-:W-:-:S03]  /*44b0*/  LOP3.LUT R2, R7, 0x7f, RZ, 0xc0, !PT ;  /* 0x0000007f07027812 */ /* 0x000fc600078ec0ff */
[----:B------:R-:W-:Y:S01]  /*44c0*/  STS.U16 [R25+UR32+0x2400], R154 ;  /* 0x0024009a19007988 */ /* 0x000fe20008000420 */
[----:B------:R-:W-:-:S03]  /*44d0*/  ISETP.LT.U32.AND P0, PT, R2, 0x20, P0 ;  /* 0x000000200200780c */ /* 0x000fc60000701070 */
[----:B------:R-:W-:Y:S04]  /*44e0*/  STS.U16 [R25+UR32+0x2008], R156 ;  /* 0x0020089c19007988 */ /* 0x000fe80008000420 */
[----:B------:R-:W-:Y:S01]  /*44f0*/  STS.U16 [R25+UR32+0x2408], R158 ;  /* 0x0024089e19007988 */ /* 0x000fe20008000420 */
[----:B--2---:R-:W-:-:S03]  /*4500*/  F2FP.SATFINITE.E4M3.F32.PACK_AB_MERGE_C R84, R85, R84, RZ ;  /* 0x000000545554723e */ /* 0x004fc600048070ff */
[----:B------:R-:W-:Y:S02]  /*4510*/  STS.U16 [R25+UR32+0x4000], R88 ;  /* 0x0040005819007988 */ /* 0x000fe40008000420 */
[----:B------:R-:W-:Y:S01]  /*4520*/  VOTEU.ANY UP0, P0 ;  /* 0x00000000003f7886 */ /* 0x000fe20000000100 */
[----:B------:R-:W-:Y:S01]  /*4530*/  VOTEU.ANY UP1, P0 ;  /* 0x00000000003f7886 */ /* 0x000fe20000020100 */
[----:B------:R-:W-:Y:S03]  /*4540*/  STS.U16 [R25+UR32+0x4400], R90 ;  /* 0x0044005a19007988 */ /* 0x000fe60008000420 */
[----:B------:R-:W-:Y:S01]  /*4550*/  @UP0 UMOV UR12, UR10 ;  /* 0x0000000a000c0c82 */ /* 0x000fe20008000000 */
[----:B------:R-:W-:Y:S01]  /*4560*/  STS.U16 [R25+UR32+0x4008], R92 ;  /* 0x0040085c19007988 */ /* 0x000fe20008000420 */
[----:B------:R-:W-:-:S03]  /*4570*/  @UP0 UMOV UR13, UR11 ;  /* 0x0000000b000d0c82 */ /* 0x000fc60008000000 */
[----:B------:R-:W-:Y:S04]  /*4580*/  STS.U16 [R25+UR32+0x4408], R94 ;  /* 0x0044085e19007988 */ /* 0x000fe80008000420 */
[----:B------:R-:W-:Y:S04]  /*4590*/  STS.U16 [R25+UR32+0x6000], R24 ;  /* 0x0060001819007988 */ /* 0x000fe80008000420 */
[----:B------:R-:W-:Y:S04]  /*45a0*/  STS.U16 [R25+UR32+0x6400], R26 ;  /* 0x0064001a19007988 */ /* 0x000fe80008000420 */
[----:B------:R-:W-:Y:S04]  /*45b0*/  STS.U16 [R25+UR32+0x6008], R28 ;  /* 0x0060081c19007988 */ /* 0x000fe80008000420 */
[----:B------:R-:W-:Y:S04]  /*45c0*/  STS.U16 [R25+UR32+0x6408], R30 ;  /* 0x0064081e19007988 */ /* 0x000fe80008000420 */
[----:B------:R-:W-:Y:S04]  /*45d0*/  STS.U16 [R3+UR32], R6 ;  /* 0x0000000603007988 */ /* 0x000fe80008000420 */
[----:B------:R-:W-:Y:S01]  /*45e0*/  STS.U16 [R3+UR32+0x400], R8 ;  /* 0x0004000803007988 */ /* 0x000fe20008000420 */
[----:B---3--:R-:W-:-:S03]  /*45f0*/  F2FP.SATFINITE.E4M3.F32.PACK_AB_MERGE_C R86, R87, R86, RZ ;  /* 0x000000565756723e */ /* 0x008fc600048070ff */
[----:B------:R-:W-:Y:S04]  /*4600*/  STS.U16 [R3+UR32+0x8], R9 ;  /* 0x0000080903007988 */ /* 0x000fe80008000420 */
        /* <DEDUP_REMOVED lines=12> */
[----:B------:R1:W-:Y:S04]  /*46d0*/  STS.U16 [R3+UR32+0x6408], R38 ;  /* 0x0064082603007988 */ /* 0x0003e80008000420 */
[----:B------:R-:W-:Y:S04]  /*46e0*/  STS.U16 [R5+UR32], R11 ;  /* 0x0000000b05007988 */ /* 0x000fe80008000420 */
[----:B------:R-:W-:Y:S01]  /*46f0*/  STS.U16 [R5+UR32+0x400], R12 ;  /* 0x0004000c05007988 */ /* 0x000fe20008000420 */
[----:B-1----:R-:W-:-:S03]  /*4700*/  LOP3.LUT R3, R25, 0x30, RZ, 0x3c, !PT ;  /* 0x0000003019037812 */ /* 0x002fc600078e3cff */
        /* <DEDUP_REMOVED lines=50> */
[----:B-1----:R-:W-:-:S02]  /*4a30*/  LOP3.LUT R5, R25, 0x60, RZ, 0x3c, !PT ;  /* 0x0000006019057812 */ /* 0x002fc400078e3cff */
[----:B------:R-:W-:Y:S01]  /*4a40*/  LOP3.LUT R25, R25, 0x70, RZ, 0x3c, !PT ;  /* 0x0000007019197812 */ /* 0x000fe200078e3cff */
        /* <DEDUP_REMOVED lines=14> */
[----:B------:R-:W-:Y:S04]  /*4b30*/  STS.U16 [R5+UR32], R219 ;  /* 0x000000db05007988 */ /* 0x000fe80008000420 */
        /* <DEDUP_REMOVED lines=30> */
[----:B------:R-:W-:Y:S01]  /*4d20*/  STS.U16 [R25+UR32+0x6408], R86 ;  /* 0x0064085619007988 */ /* 0x000fe20008000420 */
[----:B------:R1:W-:Y:S06]  /*4d30*/  MEMBAR.ALL.CTA ;  /* 0x0000000000007992 */ /* 0x0003ec0000008000 */
[----:B-1----:R-:W1:Y:S02]  /*4d40*/  FENCE.VIEW.ASYNC.S ;  /* 0x00000000000073c6 */ /* 0x002e640000000000 */
[----:B-1----:R-:W-:Y:S06]  /*4d50*/  BAR.SYNC.DEFER_BLOCKING 0x0 ;  /* 0x0000000000007b1d */ /* 0x002fec0000010000 */
[----:B------:R1:W-:Y:S01]  /*4d60*/  @UP1 UTMASTG.2D [UR32], [UR12] ;  /* 0x000000200c0013b5 */ /* 0x0003e20008008000 */
[----:B------:R0:W-:Y:S01]  /*4d70*/  UTMACMDFLUSH ;  /* 0x00000000000079b7 */ /* 0x0001e20000000000 */
[----:B------:R-:W-:-:S04]  /*4d80*/  DEPBAR.LE SB0, 0x0 ;  /* 0x000080000000791a */ /* 0x000fc80000000000 */
[----:B------:R-:W-:Y:S06]  /*4d90*/  BAR.SYNC.DEFER_BLOCKING 0x0 ;  /* 0x0000000000007b1d */ /* 0x000fec0000010000 */
[----:B-1----:R-:W-:Y:S05]  /*4da0*/  EXIT ;  /* 0x000000000000794d */ /* 0x002fea0003800000 */
.L_x_49:
[----:B------:R-:W1:Y:S02]  /*4db0*/  SYNCS.PHASECHK.TRANS64.TRYWAIT P0, [UR24+0x18000], R0 ;  /* 0x01800000ff0075a7 */ /* 0x000e640008000158 */
[----:B-1----:R-:W-:Y:S05]  /*4dc0*/  @!P0 BRA `(.L_x_49) ;  /* 0xfffffffc00f88947 */ /* 0x002fea000383ffff */
[----:B------:R-:W-:Y:S05]  /*4dd0*/  BRA `(.L_x_51) ;  /* 0xffffffd800d47947 */ /* 0x000fea000383ffff */
.L_x_52:
[----:B------:R-:W-:-:S00]  /*4de0*/  BRA `(.L_x_52) ;  /* 0xfffffffc00fc7947 */ /* 0x000fc0000383ffff */
[----:B------:R-:W-:-:S00]  /*4df0*/  NOP ;  /* 0x0000000000007918 */ /* 0x000fc00000000000 */
        /* <DEDUP_REMOVED lines=8> */
.L_x_53:


//--------------------- .nv.shared.gluon_wgmma    --------------------------
	.section	.nv.shared.gluon_wgmma,"aw",@nobits
	.sectionflags	@""
	.align	16
	.zero		1024


//--------------------- .nv.shared.reserved.0     --------------------------
	.section	.nv.shared.reserved.0,"aw",@nobits
	.weak		__nv_reservedSMEM_offset_0_alias
	.size		__nv_reservedSMEM_offset_0_alias, 0, 0
	.other		__nv_reservedSMEM_offset_0_alias,@"STO_CUDA_RESERVED_SHARED STV_DEFAULT"
__nv_reservedSMEM_offset_0_alias:
	.zero		0


//--------------------- .nv.constant0.gluon_wgmma --------------------------
	.section	.nv.constant0.gluon_wgmma,"a",@progbits
	.sectionflags	@""
	.align	4
.nv.constant0.gluon_wgmma:
	.zero		608


//--------------------- SYMBOLS --------------------------

	.type		.nv.reservedSmem.offset0,@object
	.size		.nv.reservedSmem.offset0,0x4
